//
// Generated by NVIDIA NVVM Compiler
//
// Compiler Build ID: CL-36424714
// Cuda compilation tools, release 13.0, V13.0.88
// Based on NVVM 20.0.0
//

.version 9.0
.target sm_100
.address_size 64

	// .globl	PoissonIcing
.const .align 4 .u32 kHeight;
.const .align 4 .u32 kWidth;
.const .align 4 .f32 kInteraction;
.const .align 4 .u32 kMaxValue;
.const .align 4 .u32 kSharedMemoryWidth;
.extern .shared .align 16 .b8 shared_mem_array[];

.visible .entry PoissonIcing(
	.param .u64 .ptr .align 1 PoissonIcing_param_0,
	.param .u64 .ptr .align 1 PoissonIcing_param_1,
	.param .u64 .ptr .align 1 PoissonIcing_param_2,
	.param .u64 .ptr .align 1 PoissonIcing_param_3
)
{
	.reg .pred 	%p<53>;
	.reg .b32 	%r<215>;
	.reg .b32 	%f<239>;
	.reg .b64 	%rd<37>;

	ld.param.u64 	%rd6, [PoissonIcing_param_1];
	ld.param.u64 	%rd7, [PoissonIcing_param_2];
	ld.param.u64 	%rd8, [PoissonIcing_param_3];
	mov.u32 	%r1, %tid.x;
	mov.u32 	%r80, %ctaid.x;
	mov.u32 	%r2, %ntid.x;
	mad.lo.s32 	%r81, %r80, %r2, %r1;
	mov.u32 	%r4, %tid.y;
	mov.u32 	%r82, %ctaid.y;
	mov.u32 	%r5, %ntid.y;
	mad.lo.s32 	%r6, %r82, %r5, %r4;
	shl.b32 	%r7, %r81, 1;
	ld.const.u32 	%r83, [kWidth];
	ld.const.u32 	%r9, [kHeight];
	setp.ge.s32 	%p1, %r6, %r9;
	setp.ge.s32 	%p2, %r7, %r83;
	or.pred  	%p3, %p1, %p2;
	@%p3 bra 	$L__BB0_42;
	cvta.to.global.u64 	%rd9, %rd8;
	cvta.to.global.u64 	%rd10, %rd7;
	mad.lo.s32 	%r84, %r83, %r6, %r7;
	cvt.s64.s32 	%rd1, %r84;
	mul.wide.s32 	%rd11, %r84, 4;
	add.s64 	%rd2, %rd9, %rd11;
	mov.u32 	%r85, %nctaid.x;
	mul.lo.s32 	%r86, %r85, %r2;
	mad.lo.s32 	%r87, %r86, %r6, %r81;
	mul.wide.s32 	%rd12, %r87, 4;
	add.s64 	%rd3, %rd10, %rd12;
	ld.const.u32 	%r10, [kSharedMemoryWidth];
	add.s32 	%r88, %r5, 2;
	mul.lo.s32 	%r11, %r10, %r88;
	mad.lo.s32 	%r89, %r10, %r4, %r10;
	shl.b32 	%r90, %r1, 1;
	add.s32 	%r91, %r90, %r89;
	shl.b32 	%r92, %r91, 2;
	mov.u32 	%r211, shared_mem_array;
	add.s32 	%r12, %r211, %r92;
	mul.lo.s32 	%r13, %r4, %r2;
	add.s32 	%r14, %r13, %r1;
	ld.global.u32 	%r94, [%rd2];
	st.shared.u32 	[%r12+4], %r94;
	add.s32 	%r15, %r83, -1;
	setp.lt.s32 	%p4, %r7, %r15;
	selp.u32 	%r95, 1, 0, %p4;
	mul.wide.u32 	%rd13, %r95, 4;
	add.s64 	%rd14, %rd2, %rd13;
	ld.global.u32 	%r96, [%rd14];
	st.shared.u32 	[%r12+8], %r96;
	setp.ne.s32 	%p5, %r4, 0;
	@%p5 bra 	$L__BB0_3;
	setp.eq.s32 	%p7, %r6, 0;
	neg.s32 	%r97, %r83;
	selp.b32 	%r98, 0, %r97, %p7;
	mul.wide.s32 	%rd15, %r98, 4;
	add.s64 	%rd16, %rd2, %rd15;
	ld.global.u32 	%r99, [%rd16];
	shl.b32 	%r100, %r10, 2;
	sub.s32 	%r101, %r12, %r100;
	st.shared.u32 	[%r101+4], %r99;
	setp.ne.s32 	%p8, %r6, 0;
	sub.s32 	%r102, 1, %r83;
	and.pred  	%p9, %p7, %p4;
	selp.u32 	%r103, 1, 0, %p9;
	selp.b32 	%r104, %r102, %r103, %p4;
	selp.b32 	%r105, %r104, %r103, %p8;
	mul.wide.s32 	%rd17, %r105, 4;
	add.s64 	%rd18, %rd2, %rd17;
	ld.global.u32 	%r106, [%rd18];
	st.shared.u32 	[%r101+8], %r106;
$L__BB0_3:
	setp.ne.s32 	%p10, %r1, 0;
	@%p10 bra 	$L__BB0_5;
	setp.gt.s32 	%p11, %r81, 0;
	selp.s32 	%r107, -1, 0, %p11;
	mul.wide.s32 	%rd19, %r107, 4;
	add.s64 	%rd20, %rd2, %rd19;
	ld.global.u32 	%r108, [%rd20];
	st.shared.u32 	[%r12], %r108;
$L__BB0_5:
	add.s32 	%r109, %r2, -1;
	setp.ne.s32 	%p12, %r1, %r109;
	add.s32 	%r16, %r83, -2;
	setp.lt.s32 	%p13, %r7, %r16;
	and.pred  	%p14, %p12, %p13;
	@%p14 bra 	$L__BB0_7;
	setp.eq.s32 	%p16, %r7, %r16;
	selp.u64 	%rd21, 1, 0, %p16;
	selp.b64 	%rd22, 2, %rd21, %p13;
	shl.b64 	%rd23, %rd22, 2;
	add.s64 	%rd24, %rd2, %rd23;
	ld.global.u32 	%r110, [%rd24];
	st.shared.u32 	[%r12+12], %r110;
$L__BB0_7:
	add.s32 	%r111, %r5, -1;
	setp.ne.s32 	%p17, %r4, %r111;
	add.s32 	%r17, %r9, -1;
	setp.ne.s32 	%p18, %r6, %r17;
	and.pred  	%p19, %p17, %p18;
	@%p19 bra 	$L__BB0_9;
	setp.eq.s32 	%p20, %r6, %r17;
	setp.lt.s32 	%p21, %r7, %r15;
	setp.lt.u32 	%p22, %r6, %r17;
	selp.b32 	%r112, %r83, 0, %p22;
	mul.wide.s32 	%rd25, %r112, 4;
	add.s64 	%rd26, %rd2, %rd25;
	ld.global.u32 	%r113, [%rd26];
	shl.b32 	%r114, %r10, 2;
	add.s32 	%r115, %r12, %r114;
	st.shared.u32 	[%r115+4], %r113;
	add.s32 	%r116, %r83, 1;
	and.pred  	%p23, %p20, %p21;
	selp.u32 	%r117, 1, 0, %p23;
	selp.b32 	%r118, %r116, %r117, %p21;
	selp.b32 	%r119, %r118, %r117, %p22;
	mul.wide.s32 	%rd27, %r119, 4;
	add.s64 	%rd28, %rd2, %rd27;
	ld.global.u32 	%r120, [%rd28];
	st.shared.u32 	[%r115+8], %r120;
$L__BB0_9:
	bar.sync 	0;
	cvta.to.global.u64 	%rd29, %rd6;
	ld.global.u32 	%r121, [%rd29];
	shr.u32 	%r122, %r121, 31;
	add.s32 	%r123, %r121, %r122;
	and.b32  	%r124, %r123, -2;
	sub.s32 	%r18, %r121, %r124;
	and.b32  	%r19, %r6, 1;
	setp.eq.s32 	%p24, %r18, %r19;
	selp.u32 	%r20, 1, 0, %p24;
	add.s32 	%r125, %r7, %r20;
	setp.ge.s32 	%p25, %r125, %r83;
	@%p25 bra 	$L__BB0_42;
	ld.param.u64 	%rd36, [PoissonIcing_param_0];
	shl.b32 	%r126, %r11, 2;
	add.s32 	%r128, %r211, %r126;
	shl.b32 	%r129, %r14, 2;
	add.s32 	%r212, %r128, %r129;
	setp.eq.s32 	%p26, %r18, %r19;
	shl.b32 	%r130, %r20, 2;
	add.s32 	%r22, %r12, %r130;
	selp.u64 	%rd30, 1, 0, %p26;
	selp.u32 	%r131, 1, 0, %p26;
	mul.wide.u32 	%rd31, %r131, 4;
	add.s64 	%rd4, %rd2, %rd31;
	add.s64 	%rd32, %rd30, %rd1;
	cvta.to.global.u64 	%rd33, %rd36;
	shl.b64 	%rd34, %rd32, 2;
	add.s64 	%rd35, %rd33, %rd34;
	ld.global.f32 	%f1, [%rd35];
	mul.lo.s32 	%r23, %r2, %r5;
	ld.const.u32 	%r24, [kMaxValue];
	setp.lt.s32 	%p27, %r24, 1;
	@%p27 bra 	$L__BB0_22;
	setp.lt.f32 	%p28, %f1, 0f00800000;
	mul.f32 	%f28, %f1, 0f4B000000;
	selp.f32 	%f29, %f28, %f1, %p28;
	mov.b32 	%r133, %f29;
	add.s32 	%r134, %r133, -1059760811;
	and.b32  	%r135, %r134, -8388608;
	sub.s32 	%r136, %r133, %r135;
	mov.b32 	%f30, %r136;
	add.f32 	%f31, %f30, 0fBF800000;
	shl.b32 	%r137, %r10, 2;
	sub.s32 	%r25, %r22, %r137;
	ld.const.f32 	%f32, [kInteraction];
	neg.f32 	%f2, %f32;
	add.s32 	%r26, %r22, %r137;
	neg.s32 	%r203, %r24;
	shl.b32 	%r28, %r23, 2;
	setp.eq.f32 	%p29, %f29, 0f00000000;
	fma.rn.f32 	%f33, %f29, 0f7F800000, 0f7F800000;
	setp.gt.u32 	%p30, %r133, 2139095039;
	fma.rn.f32 	%f34, %f31, 0fBE055027, 0f3E1039F6;
	fma.rn.f32 	%f35, %f34, %f31, 0fBDF8CDCC;
	fma.rn.f32 	%f36, %f35, %f31, 0f3E0F2955;
	fma.rn.f32 	%f37, %f36, %f31, 0fBE2AD8B9;
	fma.rn.f32 	%f38, %f37, %f31, 0f3E4CED0B;
	fma.rn.f32 	%f39, %f38, %f31, 0fBE7FFF22;
	fma.rn.f32 	%f40, %f39, %f31, 0f3EAAAA78;
	fma.rn.f32 	%f41, %f40, %f31, 0fBF000000;
	mul.f32 	%f42, %f31, %f41;
	fma.rn.f32 	%f43, %f42, %f31, %f31;
	cvt.rn.f32.s32 	%f44, %r135;
	selp.f32 	%f45, 0fC1B80000, 0f00000000, %p28;
	fma.rn.f32 	%f46, %f44, 0f34000000, %f45;
	fma.rn.f32 	%f47, %f46, 0f3F317218, %f43;
	selp.f32 	%f48, %f33, %f47, %p30;
	selp.f32 	%f3, 0fFF800000, %f48, %p29;
	mov.b32 	%r202, 0;
	mov.u32 	%r201, %r212;
	mov.u32 	%r204, %r202;
$L__BB0_12:
	cvt.rn.f32.u32 	%f4, %r204;
	add.f32 	%f49, %f4, 0f3F800000;
	abs.f32 	%f5, %f49;
	setp.ltu.f32 	%p31, %f5, 0f40400000;
	@%p31 bra 	$L__BB0_16;
	setp.ltu.f32 	%p32, %f5, 0f40F9999A;
	@%p32 bra 	$L__BB0_15;
	rcp.approx.ftz.f32 	%f50, %f5;
	mul.f32 	%f51, %f50, %f50;
	fma.rn.f32 	%f52, %f51, 0f3A4BE755, 0fBB360953;
	fma.rn.f32 	%f53, %f52, %f51, 0f3DAAAAA3;
	fma.rn.f32 	%f54, %f53, %f50, 0f3F6B3F8E;
	mov.b32 	%r138, %f5;
	add.s32 	%r139, %r138, -1059760811;
	and.b32  	%r140, %r139, -8388608;
	sub.s32 	%r141, %r138, %r140;
	mov.b32 	%f55, %r141;
	cvt.rn.f32.s32 	%f56, %r140;
	fma.rn.f32 	%f57, %f56, 0f34000000, 0f00000000;
	add.f32 	%f58, %f55, 0fBF800000;
	fma.rn.f32 	%f59, %f58, 0fBE055027, 0f3E1039F6;
	fma.rn.f32 	%f60, %f59, %f58, 0fBDF8CDCC;
	fma.rn.f32 	%f61, %f60, %f58, 0f3E0F2955;
	fma.rn.f32 	%f62, %f61, %f58, 0fBE2AD8B9;
	fma.rn.f32 	%f63, %f62, %f58, 0f3E4CED0B;
	fma.rn.f32 	%f64, %f63, %f58, 0fBE7FFF22;
	fma.rn.f32 	%f65, %f64, %f58, 0f3EAAAA78;
	fma.rn.f32 	%f66, %f65, %f58, 0fBF000000;
	mul.f32 	%f67, %f58, %f66;
	fma.rn.f32 	%f68, %f67, %f58, %f58;
	fma.rn.f32 	%f69, %f57, 0f3F317218, %f68;
	setp.gt.u32 	%p33, %r138, 2139095039;
	fma.rn.f32 	%f70, %f5, 0f7F800000, 0f7F800000;
	selp.f32 	%f71, %f70, %f69, %p33;
	mul.f32 	%f72, %f71, 0f3F000000;
	add.f32 	%f73, %f5, 0fBF000000;
	mul.rn.f32 	%f74, %f72, %f73;
	sub.f32 	%f75, %f74, %f5;
	add.rn.f32 	%f76, %f74, %f54;
	add.f32 	%f77, %f75, %f76;
	setp.eq.f32 	%p34, %f5, 0f7F800000;
	selp.f32 	%f228, 0f7F800000, %f77, %p34;
	bra.uni 	$L__BB0_21;
$L__BB0_15:
	add.f32 	%f78, %f5, 0fC0400000;
	fma.rn.f32 	%f79, %f78, 0fC43B38FB, 0fC640F6F8;
	fma.rn.f32 	%f80, %f79, %f78, 0fC7206560;
	fma.rn.f32 	%f81, %f80, %f78, 0fC73CB6AA;
	fma.rn.f32 	%f82, %f81, %f78, 0fC80BAE5A;
	add.f32 	%f83, %f78, 0fC381A020;
	fma.rn.f32 	%f84, %f83, %f78, 0fC62864B8;
	fma.rn.f32 	%f85, %f84, %f78, 0fC7B50686;
	fma.rn.f32 	%f86, %f85, %f78, 0fC8498465;
	rcp.approx.ftz.f32 	%f87, %f86;
	fma.rn.f32 	%f228, %f82, %f87, %f78;
	bra.uni 	$L__BB0_21;
$L__BB0_16:
	setp.ltu.f32 	%p35, %f5, 0f3FC00000;
	@%p35 bra 	$L__BB0_18;
	add.f32 	%f88, %f5, 0fC0000000;
	fma.rn.f32 	%f89, %f88, 0f385007FA, 0fB967A002;
	fma.rn.f32 	%f90, %f89, %f88, 0f3A0DE6FC;
	fma.rn.f32 	%f91, %f90, %f88, 0fBA9DE0E2;
	fma.rn.f32 	%f92, %f91, %f88, 0f3B3D05B7;
	fma.rn.f32 	%f93, %f92, %f88, 0fBBF1EB10;
	fma.rn.f32 	%f94, %f93, %f88, 0f3CA89A28;
	fma.rn.f32 	%f95, %f94, %f88, 0fBD89F01A;
	fma.rn.f32 	%f96, %f95, %f88, 0f3EA51A66;
	fma.rn.f32 	%f97, %f96, %f88, 0f3ED87730;
	mul.f32 	%f228, %f88, %f97;
	bra.uni 	$L__BB0_21;
$L__BB0_18:
	setp.ltu.f32 	%p36, %f5, 0f3F333333;
	@%p36 bra 	$L__BB0_20;
	mov.f32 	%f98, 0f3F800000;
	sub.f32 	%f99, %f98, %f5;
	fma.rn.f32 	%f100, %f99, 0f3D3BEF76, 0f3DD47577;
	fma.rn.f32 	%f101, %f100, %f99, 0f3DFB8079;
	fma.rn.f32 	%f102, %f101, %f99, 0f3E0295B5;
	fma.rn.f32 	%f103, %f102, %f99, 0f3E12A765;
	fma.rn.f32 	%f104, %f103, %f99, 0f3E2D6867;
	fma.rn.f32 	%f105, %f104, %f99, 0f3E5462BF;
	fma.rn.f32 	%f106, %f105, %f99, 0f3E8A8A72;
	fma.rn.f32 	%f107, %f106, %f99, 0f3ECD26A4;
	fma.rn.f32 	%f108, %f107, %f99, 0f3F528D32;
	fma.rn.f32 	%f109, %f108, %f99, 0f3F13C468;
	mul.f32 	%f228, %f99, %f109;
	bra.uni 	$L__BB0_21;
$L__BB0_20:
	fma.rn.f32 	%f110, %f5, 0f3B6B1C86, 0fBBB34878;
	fma.rn.f32 	%f111, %f110, %f5, 0fBD36CAEF;
	fma.rn.f32 	%f112, %f111, %f5, 0f3E2B5555;
	fma.rn.f32 	%f113, %f112, %f5, 0fBD2C96C7;
	fma.rn.f32 	%f114, %f113, %f5, 0fBF27E6EB;
	fma.rn.f32 	%f115, %f114, %f5, 0f3F13C463;
	mul.f32 	%f116, %f5, %f115;
	fma.rn.f32 	%f117, %f116, %f5, %f5;
	setp.lt.f32 	%p37, %f117, 0f00800000;
	mul.f32 	%f118, %f117, 0f4B000000;
	selp.f32 	%f119, %f118, %f117, %p37;
	selp.f32 	%f120, 0fC1B80000, 0f00000000, %p37;
	mov.b32 	%r142, %f119;
	add.s32 	%r143, %r142, -1059760811;
	and.b32  	%r144, %r143, -8388608;
	sub.s32 	%r145, %r142, %r144;
	mov.b32 	%f121, %r145;
	cvt.rn.f32.s32 	%f122, %r144;
	fma.rn.f32 	%f123, %f122, 0f34000000, %f120;
	add.f32 	%f124, %f121, 0fBF800000;
	fma.rn.f32 	%f125, %f124, 0fBE055027, 0f3E1039F6;
	fma.rn.f32 	%f126, %f125, %f124, 0fBDF8CDCC;
	fma.rn.f32 	%f127, %f126, %f124, 0f3E0F2955;
	fma.rn.f32 	%f128, %f127, %f124, 0fBE2AD8B9;
	fma.rn.f32 	%f129, %f128, %f124, 0f3E4CED0B;
	fma.rn.f32 	%f130, %f129, %f124, 0fBE7FFF22;
	fma.rn.f32 	%f131, %f130, %f124, 0f3EAAAA78;
	fma.rn.f32 	%f132, %f131, %f124, 0fBF000000;
	mul.f32 	%f133, %f124, %f132;
	fma.rn.f32 	%f134, %f133, %f124, %f124;
	fma.rn.f32 	%f135, %f123, 0f3F317218, %f134;
	setp.gt.u32 	%p38, %r142, 2139095039;
	fma.rn.f32 	%f136, %f119, 0f7F800000, 0f7F800000;
	selp.f32 	%f137, %f136, %f135, %p38;
	setp.eq.f32 	%p39, %f119, 0f00000000;
	neg.f32 	%f138, %f137;
	selp.f32 	%f228, 0f7F800000, %f138, %p39;
$L__BB0_21:
	mul.f32 	%f139, %f3, %f4;
	sub.f32 	%f140, %f139, %f228;
	ld.shared.u32 	%r146, [%r25+4];
	add.s32 	%r147, %r202, %r146;
	cvt.rn.f32.s32 	%f141, %r147;
	mul.f32 	%f142, %f2, %f141;
	fma.rn.f32 	%f143, %f142, %f141, %f140;
	ld.shared.u32 	%r148, [%r22];
	add.s32 	%r149, %r202, %r148;
	cvt.rn.f32.s32 	%f144, %r149;
	mul.f32 	%f145, %f2, %f144;
	fma.rn.f32 	%f146, %f145, %f144, %f143;
	ld.shared.u32 	%r150, [%r22+8];
	add.s32 	%r151, %r202, %r150;
	cvt.rn.f32.s32 	%f147, %r151;
	mul.f32 	%f148, %f2, %f147;
	fma.rn.f32 	%f149, %f148, %f147, %f146;
	ld.shared.u32 	%r152, [%r26+4];
	add.s32 	%r153, %r202, %r152;
	cvt.rn.f32.s32 	%f150, %r153;
	mul.f32 	%f151, %f2, %f150;
	fma.rn.f32 	%f152, %f151, %f150, %f149;
	fma.rn.f32 	%f153, %f152, 0f3BBB989D, 0f3F000000;
	cvt.sat.f32.f32 	%f154, %f153;
	mov.f32 	%f155, 0f4B400001;
	mov.f32 	%f156, 0f437C0000;
	fma.rm.f32 	%f157, %f154, %f156, %f155;
	add.f32 	%f158, %f157, 0fCB40007F;
	neg.f32 	%f159, %f158;
	fma.rn.f32 	%f160, %f152, 0f3FB8AA3B, %f159;
	fma.rn.f32 	%f161, %f152, 0f32A57060, %f160;
	mov.b32 	%r154, %f157;
	shl.b32 	%r155, %r154, 23;
	mov.b32 	%f162, %r155;
	ex2.approx.ftz.f32 	%f163, %f161;
	mul.f32 	%f164, %f163, %f162;
	st.shared.f32 	[%r201], %f164;
	add.s32 	%r204, %r204, 1;
	add.s32 	%r203, %r203, 1;
	setp.ne.s32 	%p40, %r203, 0;
	add.s32 	%r202, %r202, -1;
	add.s32 	%r201, %r201, %r28;
	@%p40 bra 	$L__BB0_12;
$L__BB0_22:
	setp.lt.s32 	%p41, %r24, 1;
	ld.global.f32 	%f12, [%rd3];
	mov.f32 	%f236, 0f00000000;
	@%p41 bra 	$L__BB0_36;
	and.b32  	%r37, %r24, 15;
	setp.lt.u32 	%p42, %r24, 16;
	mov.f32 	%f236, 0f00000000;
	mov.u32 	%r206, %r212;
	@%p42 bra 	$L__BB0_27;
	shl.b32 	%r38, %r23, 6;
	add.s32 	%r157, %r14, %r11;
	shl.b32 	%r158, %r157, 2;
	mad.lo.s32 	%r39, %r23, 60, %r158;
	mad.lo.s32 	%r40, %r23, 56, %r158;
	mad.lo.s32 	%r41, %r23, 52, %r158;
	mad.lo.s32 	%r42, %r23, 48, %r158;
	mad.lo.s32 	%r43, %r23, 44, %r158;
	mad.lo.s32 	%r44, %r23, 40, %r158;
	mad.lo.s32 	%r45, %r23, 36, %r158;
	shl.b32 	%r159, %r23, 5;
	add.s32 	%r46, %r159, %r158;
	mad.lo.s32 	%r47, %r23, 28, %r158;
	mad.lo.s32 	%r48, %r23, 24, %r158;
	mad.lo.s32 	%r49, %r23, 20, %r158;
	shl.b32 	%r160, %r23, 4;
	add.s32 	%r50, %r160, %r158;
	mad.lo.s32 	%r51, %r23, 12, %r158;
	shl.b32 	%r161, %r23, 3;
	add.s32 	%r163, %r161, %r126;
	add.s32 	%r52, %r163, %r129;
	shl.b32 	%r165, %r23, 2;
	add.s32 	%r166, %r165, %r126;
	add.s32 	%r53, %r166, %r129;
	shl.b32 	%r167, %r13, 2;
	add.s32 	%r168, %r167, %r126;
	shl.b32 	%r169, %r1, 2;
	add.s32 	%r54, %r168, %r169;
	and.b32  	%r170, %r24, 2147483632;
	neg.s32 	%r210, %r170;
	mov.f32 	%f236, 0f00000000;
$L__BB0_25:
	.pragma "nounroll";
	add.s32 	%r171, %r211, %r54;
	ld.shared.f32 	%f169, [%r171];
	add.f32 	%f170, %f236, %f169;
	add.s32 	%r172, %r211, %r53;
	ld.shared.f32 	%f171, [%r172];
	add.f32 	%f172, %f170, %f171;
	add.s32 	%r173, %r211, %r52;
	ld.shared.f32 	%f173, [%r173];
	add.f32 	%f174, %f172, %f173;
	add.s32 	%r174, %r211, %r51;
	ld.shared.f32 	%f175, [%r174];
	add.f32 	%f176, %f174, %f175;
	add.s32 	%r175, %r211, %r50;
	ld.shared.f32 	%f177, [%r175];
	add.f32 	%f178, %f176, %f177;
	add.s32 	%r176, %r211, %r49;
	ld.shared.f32 	%f179, [%r176];
	add.f32 	%f180, %f178, %f179;
	add.s32 	%r177, %r211, %r48;
	ld.shared.f32 	%f181, [%r177];
	add.f32 	%f182, %f180, %f181;
	add.s32 	%r178, %r211, %r47;
	ld.shared.f32 	%f183, [%r178];
	add.f32 	%f184, %f182, %f183;
	add.s32 	%r179, %r211, %r46;
	ld.shared.f32 	%f185, [%r179];
	add.f32 	%f186, %f184, %f185;
	add.s32 	%r180, %r211, %r45;
	ld.shared.f32 	%f187, [%r180];
	add.f32 	%f188, %f186, %f187;
	add.s32 	%r181, %r211, %r44;
	ld.shared.f32 	%f189, [%r181];
	add.f32 	%f190, %f188, %f189;
	add.s32 	%r182, %r211, %r43;
	ld.shared.f32 	%f191, [%r182];
	add.f32 	%f192, %f190, %f191;
	add.s32 	%r183, %r211, %r42;
	ld.shared.f32 	%f193, [%r183];
	add.f32 	%f194, %f192, %f193;
	add.s32 	%r184, %r211, %r41;
	ld.shared.f32 	%f195, [%r184];
	add.f32 	%f196, %f194, %f195;
	add.s32 	%r185, %r211, %r40;
	ld.shared.f32 	%f197, [%r185];
	add.f32 	%f198, %f196, %f197;
	add.s32 	%r186, %r211, %r39;
	ld.shared.f32 	%f199, [%r186];
	add.f32 	%f236, %f198, %f199;
	add.s32 	%r211, %r211, %r38;
	add.s32 	%r210, %r210, 16;
	setp.eq.s32 	%p43, %r210, 0;
	@%p43 bra 	$L__BB0_26;
	bra.uni 	$L__BB0_25;
$L__BB0_26:
	add.s32 	%r206, %r211, %r54;
$L__BB0_27:
	setp.eq.s32 	%p44, %r37, 0;
	@%p44 bra 	$L__BB0_36;
	and.b32  	%r58, %r24, 7;
	setp.lt.u32 	%p45, %r37, 8;
	@%p45 bra 	$L__BB0_30;
	ld.shared.f32 	%f201, [%r206];
	add.f32 	%f202, %f236, %f201;
	shl.b32 	%r187, %r23, 2;
	add.s32 	%r188, %r206, %r187;
	ld.shared.f32 	%f203, [%r188];
	add.f32 	%f204, %f202, %f203;
	add.s32 	%r189, %r188, %r187;
	ld.shared.f32 	%f205, [%r189];
	add.f32 	%f206, %f204, %f205;
	add.s32 	%r190, %r189, %r187;
	ld.shared.f32 	%f207, [%r190];
	add.f32 	%f208, %f206, %f207;
	add.s32 	%r191, %r190, %r187;
	ld.shared.f32 	%f209, [%r191];
	add.f32 	%f210, %f208, %f209;
	add.s32 	%r192, %r191, %r187;
	ld.shared.f32 	%f211, [%r192];
	add.f32 	%f212, %f210, %f211;
	add.s32 	%r193, %r192, %r187;
	ld.shared.f32 	%f213, [%r193];
	add.f32 	%f214, %f212, %f213;
	add.s32 	%r194, %r193, %r187;
	ld.shared.f32 	%f215, [%r194];
	add.f32 	%f236, %f214, %f215;
	add.s32 	%r206, %r194, %r187;
$L__BB0_30:
	setp.eq.s32 	%p46, %r58, 0;
	@%p46 bra 	$L__BB0_36;
	and.b32  	%r61, %r24, 3;
	setp.lt.u32 	%p47, %r58, 4;
	@%p47 bra 	$L__BB0_33;
	ld.shared.f32 	%f217, [%r206];
	add.f32 	%f218, %f236, %f217;
	shl.b32 	%r195, %r23, 2;
	add.s32 	%r196, %r206, %r195;
	ld.shared.f32 	%f219, [%r196];
	add.f32 	%f220, %f218, %f219;
	add.s32 	%r197, %r196, %r195;
	ld.shared.f32 	%f221, [%r197];
	add.f32 	%f222, %f220, %f221;
	add.s32 	%r198, %r197, %r195;
	ld.shared.f32 	%f223, [%r198];
	add.f32 	%f236, %f222, %f223;
	add.s32 	%r206, %r198, %r195;
$L__BB0_33:
	setp.eq.s32 	%p48, %r61, 0;
	@%p48 bra 	$L__BB0_36;
	shl.b32 	%r64, %r23, 2;
	neg.s32 	%r208, %r61;
$L__BB0_35:
	.pragma "nounroll";
	ld.shared.f32 	%f224, [%r206];
	add.f32 	%f236, %f236, %f224;
	add.s32 	%r206, %r206, %r64;
	add.s32 	%r208, %r208, 1;
	setp.ne.s32 	%p49, %r208, 0;
	@%p49 bra 	$L__BB0_35;
$L__BB0_36:
	setp.lt.s32 	%p50, %r24, 1;
	@%p50 bra 	$L__BB0_40;
	mov.f32 	%f238, 0f00000000;
	mov.b32 	%r214, 0;
	shl.b32 	%r200, %r23, 2;
$L__BB0_38:
	ld.shared.f32 	%f226, [%r212];
	div.rn.f32 	%f227, %f226, %f236;
	add.f32 	%f238, %f238, %f227;
	setp.gt.f32 	%p51, %f238, %f12;
	@%p51 bra 	$L__BB0_41;
	add.s32 	%r214, %r214, 1;
	setp.ne.s32 	%p52, %r214, %r24;
	add.s32 	%r212, %r212, %r200;
	@%p52 bra 	$L__BB0_38;
$L__BB0_40:
	add.s32 	%r214, %r24, -1;
$L__BB0_41:
	st.global.u32 	[%rd4], %r214;
$L__BB0_42:
	ret;

}
	// .globl	TestSharedMem
.visible .entry TestSharedMem(
	.param .u64 .ptr .align 1 TestSharedMem_param_0,
	.param .u64 .ptr .align 1 TestSharedMem_param_1,
	.param .u64 .ptr .align 1 TestSharedMem_param_2,
	.param .u64 .ptr .align 1 TestSharedMem_param_3
)
{
	.reg .pred 	%p<39>;
	.reg .b32 	%r<129>;
	.reg .b64 	%rd<54>;

	ld.param.u64 	%rd18, [TestSharedMem_param_0];
	ld.param.u64 	%rd21, [TestSharedMem_param_1];
	ld.param.u64 	%rd19, [TestSharedMem_param_2];
	ld.param.u64 	%rd20, [TestSharedMem_param_3];
	cvta.to.global.u64 	%rd22, %rd21;
	mov.u32 	%r1, %ctaid.x;
	ld.global.u32 	%r43, [%rd22];
	setp.ne.s32 	%p1, %r1, %r43;
	@%p1 bra 	$L__BB1_27;
	cvta.to.global.u64 	%rd23, %rd19;
	mov.u32 	%r2, %ctaid.y;
	ld.global.u32 	%r44, [%rd23];
	setp.ne.s32 	%p2, %r2, %r44;
	@%p2 bra 	$L__BB1_27;
	mov.u32 	%r3, %tid.x;
	mov.u32 	%r4, %ntid.x;
	mad.lo.s32 	%r45, %r1, %r4, %r3;
	mov.u32 	%r6, %tid.y;
	mov.u32 	%r7, %ntid.y;
	mad.lo.s32 	%r8, %r2, %r7, %r6;
	shl.b32 	%r9, %r45, 1;
	ld.const.u32 	%r46, [kWidth];
	ld.const.u32 	%r11, [kHeight];
	setp.ge.s32 	%p3, %r8, %r11;
	setp.ge.s32 	%p4, %r9, %r46;
	or.pred  	%p5, %p3, %p4;
	@%p5 bra 	$L__BB1_27;
	mad.lo.s32 	%r47, %r46, %r8, %r9;
	cvta.to.global.u64 	%rd24, %rd18;
	mul.wide.s32 	%rd25, %r47, 4;
	add.s64 	%rd1, %rd24, %rd25;
	ld.const.u32 	%r12, [kSharedMemoryWidth];
	mad.lo.s32 	%r48, %r12, %r6, %r12;
	shl.b32 	%r49, %r3, 1;
	add.s32 	%r50, %r49, %r48;
	shl.b32 	%r51, %r50, 2;
	mov.u32 	%r128, shared_mem_array;
	add.s32 	%r13, %r128, %r51;
	ld.global.u32 	%r53, [%rd1];
	st.shared.u32 	[%r13+4], %r53;
	add.s32 	%r14, %r46, -1;
	setp.lt.s32 	%p6, %r9, %r14;
	selp.u32 	%r54, 1, 0, %p6;
	mul.wide.u32 	%rd26, %r54, 4;
	add.s64 	%rd27, %rd1, %rd26;
	ld.global.u32 	%r55, [%rd27];
	st.shared.u32 	[%r13+8], %r55;
	setp.ne.s32 	%p7, %r6, 0;
	@%p7 bra 	$L__BB1_5;
	setp.lt.s32 	%p8, %r9, %r14;
	setp.eq.s32 	%p9, %r8, 0;
	neg.s32 	%r56, %r46;
	selp.b32 	%r57, 0, %r56, %p9;
	mul.wide.s32 	%rd28, %r57, 4;
	add.s64 	%rd29, %rd1, %rd28;
	ld.global.u32 	%r58, [%rd29];
	shl.b32 	%r59, %r12, 2;
	sub.s32 	%r60, %r13, %r59;
	st.shared.u32 	[%r60+4], %r58;
	setp.ne.s32 	%p10, %r8, 0;
	sub.s32 	%r61, 1, %r46;
	and.pred  	%p11, %p9, %p8;
	selp.u32 	%r62, 1, 0, %p11;
	selp.b32 	%r63, %r61, %r62, %p8;
	selp.b32 	%r64, %r63, %r62, %p10;
	mul.wide.s32 	%rd30, %r64, 4;
	add.s64 	%rd31, %rd1, %rd30;
	ld.global.u32 	%r65, [%rd31];
	st.shared.u32 	[%r60+8], %r65;
$L__BB1_5:
	setp.ne.s32 	%p12, %r3, 0;
	@%p12 bra 	$L__BB1_7;
	setp.gt.s32 	%p13, %r45, 0;
	selp.s32 	%r66, -1, 0, %p13;
	mul.wide.s32 	%rd32, %r66, 4;
	add.s64 	%rd33, %rd1, %rd32;
	ld.global.u32 	%r67, [%rd33];
	st.shared.u32 	[%r13], %r67;
$L__BB1_7:
	add.s32 	%r68, %r4, -1;
	setp.ne.s32 	%p14, %r3, %r68;
	add.s32 	%r15, %r46, -2;
	setp.lt.s32 	%p15, %r9, %r15;
	and.pred  	%p16, %p14, %p15;
	@%p16 bra 	$L__BB1_9;
	setp.lt.s32 	%p17, %r9, %r15;
	setp.eq.s32 	%p18, %r9, %r15;
	selp.u64 	%rd34, 1, 0, %p18;
	selp.b64 	%rd35, 2, %rd34, %p17;
	shl.b64 	%rd36, %rd35, 2;
	add.s64 	%rd37, %rd1, %rd36;
	ld.global.u32 	%r69, [%rd37];
	st.shared.u32 	[%r13+12], %r69;
$L__BB1_9:
	add.s32 	%r70, %r7, -1;
	setp.ne.s32 	%p19, %r6, %r70;
	add.s32 	%r16, %r11, -1;
	setp.ne.s32 	%p20, %r8, %r16;
	and.pred  	%p21, %p19, %p20;
	@%p21 bra 	$L__BB1_11;
	setp.eq.s32 	%p22, %r8, %r16;
	setp.lt.s32 	%p23, %r9, %r14;
	setp.lt.u32 	%p24, %r8, %r16;
	selp.b32 	%r71, %r46, 0, %p24;
	mul.wide.s32 	%rd38, %r71, 4;
	add.s64 	%rd39, %rd1, %rd38;
	ld.global.u32 	%r72, [%rd39];
	shl.b32 	%r73, %r12, 2;
	add.s32 	%r74, %r13, %r73;
	st.shared.u32 	[%r74+4], %r72;
	add.s32 	%r75, %r46, 1;
	and.pred  	%p25, %p22, %p23;
	selp.u32 	%r76, 1, 0, %p25;
	selp.b32 	%r77, %r75, %r76, %p23;
	selp.b32 	%r78, %r77, %r76, %p24;
	mul.wide.s32 	%rd40, %r78, 4;
	add.s64 	%rd41, %rd1, %rd40;
	ld.global.u32 	%r79, [%rd41];
	st.shared.u32 	[%r74+8], %r79;
$L__BB1_11:
	bar.sync 	0;
	or.b32  	%r80, %r3, %r6;
	setp.ne.s32 	%p26, %r80, 0;
	setp.lt.s32 	%p27, %r12, 1;
	or.pred  	%p28, %p26, %p27;
	@%p28 bra 	$L__BB1_27;
	and.b32  	%r17, %r12, 15;
	add.s32 	%r18, %r17, -1;
	and.b32  	%r19, %r12, 7;
	add.s32 	%r20, %r19, -1;
	and.b32  	%r21, %r12, 3;
	add.s32 	%r22, %r7, 1;
	and.b32  	%r83, %r12, 2147483632;
	neg.s32 	%r23, %r83;
	cvta.to.global.u64 	%rd53, %rd20;
	mov.b32 	%r118, 0;
$L__BB1_13:
	mov.u32 	%r24, %r118;
	setp.lt.u32 	%p29, %r12, 16;
	@%p29 bra 	$L__BB1_16;
	mov.u32 	%r120, %r23;
	mov.u64 	%rd46, %rd53;
	mov.u32 	%r121, %r128;
$L__BB1_15:
	.pragma "nounroll";
	ld.shared.u32 	%r85, [%r121];
	st.global.u32 	[%rd46], %r85;
	ld.shared.u32 	%r86, [%r121+4];
	st.global.u32 	[%rd46+4], %r86;
	ld.shared.u32 	%r87, [%r121+8];
	st.global.u32 	[%rd46+8], %r87;
	ld.shared.u32 	%r88, [%r121+12];
	st.global.u32 	[%rd46+12], %r88;
	ld.shared.u32 	%r89, [%r121+16];
	st.global.u32 	[%rd46+16], %r89;
	ld.shared.u32 	%r90, [%r121+20];
	st.global.u32 	[%rd46+20], %r90;
	ld.shared.u32 	%r91, [%r121+24];
	st.global.u32 	[%rd46+24], %r91;
	ld.shared.u32 	%r92, [%r121+28];
	st.global.u32 	[%rd46+28], %r92;
	ld.shared.u32 	%r93, [%r121+32];
	st.global.u32 	[%rd46+32], %r93;
	ld.shared.u32 	%r94, [%r121+36];
	st.global.u32 	[%rd46+36], %r94;
	ld.shared.u32 	%r95, [%r121+40];
	st.global.u32 	[%rd46+40], %r95;
	ld.shared.u32 	%r96, [%r121+44];
	st.global.u32 	[%rd46+44], %r96;
	ld.shared.u32 	%r97, [%r121+48];
	st.global.u32 	[%rd46+48], %r97;
	ld.shared.u32 	%r98, [%r121+52];
	st.global.u32 	[%rd46+52], %r98;
	ld.shared.u32 	%r99, [%r121+56];
	st.global.u32 	[%rd46+56], %r99;
	add.s32 	%r128, %r121, 64;
	ld.shared.u32 	%r100, [%r121+60];
	add.s64 	%rd53, %rd46, 64;
	st.global.u32 	[%rd46+60], %r100;
	add.s32 	%r120, %r120, 16;
	setp.ne.s32 	%p30, %r120, 0;
	mov.u64 	%rd46, %rd53;
	mov.u32 	%r121, %r128;
	@%p30 bra 	$L__BB1_15;
$L__BB1_16:
	setp.eq.s32 	%p31, %r17, 0;
	@%p31 bra 	$L__BB1_26;
	setp.lt.u32 	%p32, %r18, 7;
	@%p32 bra 	$L__BB1_19;
	ld.shared.u32 	%r102, [%r128];
	st.global.u32 	[%rd53], %r102;
	ld.shared.u32 	%r103, [%r128+4];
	st.global.u32 	[%rd53+4], %r103;
	ld.shared.u32 	%r104, [%r128+8];
	st.global.u32 	[%rd53+8], %r104;
	ld.shared.u32 	%r105, [%r128+12];
	st.global.u32 	[%rd53+12], %r105;
	ld.shared.u32 	%r106, [%r128+16];
	st.global.u32 	[%rd53+16], %r106;
	ld.shared.u32 	%r107, [%r128+20];
	st.global.u32 	[%rd53+20], %r107;
	ld.shared.u32 	%r108, [%r128+24];
	st.global.u32 	[%rd53+24], %r108;
	ld.shared.u32 	%r109, [%r128+28];
	st.global.u32 	[%rd53+28], %r109;
	add.s32 	%r128, %r128, 32;
	add.s64 	%rd53, %rd53, 32;
$L__BB1_19:
	setp.eq.s32 	%p33, %r19, 0;
	@%p33 bra 	$L__BB1_26;
	setp.lt.u32 	%p34, %r20, 3;
	mov.u64 	%rd52, %rd53;
	mov.u32 	%r127, %r128;
	@%p34 bra 	$L__BB1_22;
	ld.shared.u32 	%r111, [%r128];
	st.global.u32 	[%rd53], %r111;
	ld.shared.u32 	%r112, [%r128+4];
	st.global.u32 	[%rd53+4], %r112;
	ld.shared.u32 	%r113, [%r128+8];
	st.global.u32 	[%rd53+8], %r113;
	ld.shared.u32 	%r114, [%r128+12];
	st.global.u32 	[%rd53+12], %r114;
	add.s32 	%r128, %r128, 16;
	add.s64 	%rd53, %rd53, 16;
	mov.u64 	%rd52, %rd53;
	mov.u32 	%r127, %r128;
$L__BB1_22:
	setp.eq.s32 	%p35, %r21, 0;
	@%p35 bra 	$L__BB1_26;
	setp.eq.s32 	%p36, %r21, 1;
	add.s32 	%r128, %r127, 4;
	ld.shared.u32 	%r115, [%r127];
	add.s64 	%rd53, %rd52, 4;
	st.global.u32 	[%rd52], %r115;
	@%p36 bra 	$L__BB1_26;
	setp.eq.s32 	%p37, %r21, 2;
	add.s32 	%r128, %r127, 8;
	ld.shared.u32 	%r116, [%r127+4];
	add.s64 	%rd53, %rd52, 8;
	st.global.u32 	[%rd52+4], %r116;
	@%p37 bra 	$L__BB1_26;
	add.s32 	%r128, %r127, 12;
	ld.shared.u32 	%r117, [%r127+8];
	add.s64 	%rd53, %rd52, 12;
	st.global.u32 	[%rd52+8], %r117;
$L__BB1_26:
	add.s32 	%r118, %r24, 1;
	setp.ne.s32 	%p38, %r24, %r22;
	@%p38 bra 	$L__BB1_13;
$L__BB1_27:
	ret;

}


// ===== COMPILED SASS (sm_100) =====

	.target	sm_100

	.elftype	@"ET_EXEC"


//--------------------- .note.nv.tkinfo           --------------------------
	.section	.note.nv.tkinfo,"",@"SHT_NOTE"
	.sectionflags	@"SHF_NOTE_NV_TKINFO"
	.tkinfo
        /*0018*/ 	.word	0x00000002
        /*0030*/ 	.string	""
        /*0030*/ 	.string	"ptxas"
        /*0030*/ 	.string	"Cuda compilation tools, release 13.0, V13.0.88"
        /*0030*/ 	.string	"Build cuda_13.0.r13.0/compiler.36424714_0"
        /*0030*/ 	.string	"-arch sm_100 -m 64 "



//--------------------- .note.nv.cuinfo           --------------------------
	.section	.note.nv.cuinfo,"",@"SHT_NOTE"
	.sectionflags	@"SHF_NOTE_NV_CUINFO"
        /*0018*/ 	.short	0x0002
        /*001a*/ 	.short	0x0064
        /*001c*/ 	.short	0x0082
	.zero		2


//--------------------- .nv.info                  --------------------------
	.section	.nv.info,"",@"SHT_CUDA_INFO"
	.align	4


	//----- nvinfo : EIATTR_REGCOUNT
	.align		4
        /*0000*/ 	.byte	0x04, 0x2f
        /*0002*/ 	.short	(.L_6 - .L_5)
	.align		4
.L_5:
        /*0004*/ 	.word	index@(PoissonIcing)
        /*0008*/ 	.word	0x00000020


	//----- nvinfo : EIATTR_FRAME_SIZE
	.align		4
.L_6:
        /*000c*/ 	.byte	0x04, 0x11
        /*000e*/ 	.short	(.L_8 - .L_7)
	.align		4
.L_7:
        /*0010*/ 	.word	index@($__internal_0_$__cuda_sm3x_div_rn_noftz_f32_slowpath)
        /*0014*/ 	.word	0x00000000


	//----- nvinfo : EIATTR_FRAME_SIZE
	.align		4
.L_8:
        /*0018*/ 	.byte	0x04, 0x11
        /*001a*/ 	.short	(.L_10 - .L_9)
	.align		4
.L_9:
        /*001c*/ 	.word	index@(PoissonIcing)
        /*0020*/ 	.word	0x00000000


	//----- nvinfo : EIATTR_REGCOUNT
	.align		4
.L_10:
        /*0024*/ 	.byte	0x04, 0x2f
        /*0026*/ 	.short	(.L_12 - .L_11)
	.align		4
.L_11:
        /*0028*/ 	.word	index@(TestSharedMem)
        /*002c*/ 	.word	0x00000020


	//----- nvinfo : EIATTR_FRAME_SIZE
	.align		4
.L_12:
        /*0030*/ 	.byte	0x04, 0x11
        /*0032*/ 	.short	(.L_14 - .L_13)
	.align		4
.L_13:
        /*0034*/ 	.word	index@(TestSharedMem)
        /*0038*/ 	.word	0x00000000


	//----- nvinfo : EIATTR_MIN_STACK_SIZE
	.align		4
.L_14:
        /*003c*/ 	.byte	0x04, 0x12
        /*003e*/ 	.short	(.L_16 - .L_15)
	.align		4
.L_15:
        /*0040*/ 	.word	index@(TestSharedMem)
        /*0044*/ 	.word	0x00000000


	//----- nvinfo : EIATTR_MIN_STACK_SIZE
	.align		4
.L_16:
        /*0048*/ 	.byte	0x04, 0x12
        /*004a*/ 	.short	(.L_18 - .L_17)
	.align		4
.L_17:
        /*004c*/ 	.word	index@(PoissonIcing)
        /*0050*/ 	.word	0x00000000
.L_18:


//--------------------- .nv.compat                --------------------------
	.section	.nv.compat,"",@"SHT_CUDA_COMPAT_INFO"
	.align	4
        /*0000*/ 	.byte	0x02, 0x09, 0x00, 0x00, 0x02, 0x02, 0x01, 0x00, 0x02, 0x05, 0x05, 0x00, 0x03, 0x07, 0x01, 0x01
        /*0010*/ 	.byte	0x02, 0x03, 0x00, 0x00, 0x02, 0x06, 0x01, 0x00, 0x04, 0x0b, 0x08, 0x00, 0x01, 0x00, 0x00, 0x00
        /*0020*/ 	.byte	0x00, 0x00, 0x00, 0x00


//--------------------- .nv.info.TestSharedMem    --------------------------
	.section	.nv.info.TestSharedMem,"",@"SHT_CUDA_INFO"
	.sectionflags	@""
	.align	4


	//----- nvinfo : EIATTR_CUDA_API_VERSION
	.align		4
        /*0000*/ 	.byte	0x04, 0x37
        /*0002*/ 	.short	(.L_20 - .L_19)
.L_19:
        /*0004*/ 	.word	0x00000082


	//----- nvinfo : EIATTR_KPARAM_INFO
	.align		4
.L_20:
        /*0008*/ 	.byte	0x04, 0x17
        /*000a*/ 	.short	(.L_22 - .L_21)
.L_21:
        /*000c*/ 	.word	0x00000000
        /*0010*/ 	.short	0x0003
        /*0012*/ 	.short	0x0018
        /*0014*/ 	.byte	0x00, 0xf5, 0x21, 0x00


	//----- nvinfo : EIATTR_KPARAM_INFO
	.align		4
.L_22:
        /*0018*/ 	.byte	0x04, 0x17
        /*001a*/ 	.short	(.L_24 - .L_23)
.L_23:
        /*001c*/ 	.word	0x00000000
        /*0020*/ 	.short	0x0002
        /*0022*/ 	.short	0x0010
        /*0024*/ 	.byte	0x00, 0xf5, 0x21, 0x00


	//----- nvinfo : EIATTR_KPARAM_INFO
	.align		4
.L_24:
        /*0028*/ 	.byte	0x04, 0x17
        /*002a*/ 	.short	(.L_26 - .L_25)
.L_25:
        /*002c*/ 	.word	0x00000000
        /*0030*/ 	.short	0x0001
        /*0032*/ 	.short	0x0008
        /*0034*/ 	.byte	0x00, 0xf5, 0x21, 0x00


	//----- nvinfo : EIATTR_KPARAM_INFO
	.align		4
.L_26:
        /*0038*/ 	.byte	0x04, 0x17
        /*003a*/ 	.short	(.L_28 - .L_27)
.L_27:
        /*003c*/ 	.word	0x00000000
        /*0040*/ 	.short	0x0000
        /*0042*/ 	.short	0x0000
        /*0044*/ 	.byte	0x00, 0xf5, 0x21, 0x00


	//----- nvinfo : EIATTR_SPARSE_MMA_MASK
	.align		4
.L_28:
        /*0048*/ 	.byte	0x03, 0x50
        /*004a*/ 	.short	0x0000


	//----- nvinfo : EIATTR_MAXREG_COUNT
	.align		4
        /*004c*/ 	.byte	0x03, 0x1b
        /*004e*/ 	.short	0x00ff


	//----- nvinfo : EIATTR_NUM_BARRIERS
	.align		4
        /*0050*/ 	.byte	0x02, 0x4c
        /*0052*/ 	.byte	0x01
	.zero		1


	//----- nvinfo : EIATTR_MERCURY_ISA_VERSION
	.align		4
        /*0054*/ 	.byte	0x03, 0x5f
        /*0056*/ 	.short	0x0101


	//----- nvinfo : EIATTR_VRC_CTA_INIT_COUNT
	.align		4
        /*0058*/ 	.byte	0x02, 0x4a
	.zero		1
	.zero		1


	//----- nvinfo : EIATTR_EXIT_INSTR_OFFSETS
	.align		4
        /*005c*/ 	.byte	0x04, 0x1c
        /*005e*/ 	.short	(.L_30 - .L_29)


	//   ....[0]....
.L_29:
        /*0060*/ 	.word	0x00000060


	//   ....[1]....
        /*0064*/ 	.word	0x000000b0


	//   ....[2]....
        /*0068*/ 	.word	0x00000160


	//   ....[3]....
        /*006c*/ 	.word	0x00000600


	//   ....[4]....
        /*0070*/ 	.word	0x00000e60


	//----- nvinfo : EIATTR_CBANK_PARAM_SIZE
	.align		4
.L_30:
        /*0074*/ 	.byte	0x03, 0x19
        /*0076*/ 	.short	0x0020


	//----- nvinfo : EIATTR_PARAM_CBANK
	.align		4
        /*0078*/ 	.byte	0x04, 0x0a
        /*007a*/ 	.short	(.L_32 - .L_31)
	.align		4
.L_31:
        /*007c*/ 	.word	index@(.nv.constant0.TestSharedMem)
        /*0080*/ 	.short	0x0380
        /*0082*/ 	.short	0x0020


	//----- nvinfo : EIATTR_SW_WAR
	.align		4
.L_32:
        /*0084*/ 	.byte	0x04, 0x36
        /*0086*/ 	.short	(.L_34 - .L_33)
.L_33:
        /*0088*/ 	.word	0x00000008
.L_34:


//--------------------- .nv.info.PoissonIcing     --------------------------
	.section	.nv.info.PoissonIcing,"",@"SHT_CUDA_INFO"
	.sectionflags	@""
	.align	4


	//----- nvinfo : EIATTR_CUDA_API_VERSION
	.align		4
        /*0000*/ 	.byte	0x04, 0x37
        /*0002*/ 	.short	(.L_36 - .L_35)
.L_35:
        /*0004*/ 	.word	0x00000082


	//----- nvinfo : EIATTR_KPARAM_INFO
	.align		4
.L_36:
        /*0008*/ 	.byte	0x04, 0x17
        /*000a*/ 	.short	(.L_38 - .L_37)
.L_37:
        /*000c*/ 	.word	0x00000000
        /*0010*/ 	.short	0x0003
        /*0012*/ 	.short	0x0018
        /*0014*/ 	.byte	0x00, 0xf5, 0x21, 0x00


	//----- nvinfo : EIATTR_KPARAM_INFO
	.align		4
.L_38:
        /*0018*/ 	.byte	0x04, 0x17
        /*001a*/ 	.short	(.L_40 - .L_39)
.L_39:
        /*001c*/ 	.word	0x00000000
        /*0020*/ 	.short	0x0002
        /*0022*/ 	.short	0x0010
        /*0024*/ 	.byte	0x00, 0xf5, 0x21, 0x00


	//----- nvinfo : EIATTR_KPARAM_INFO
	.align		4
.L_40:
        /*0028*/ 	.byte	0x04, 0x17
        /*002a*/ 	.short	(.L_42 - .L_41)
.L_41:
        /*002c*/ 	.word	0x00000000
        /*0030*/ 	.short	0x0001
        /*0032*/ 	.short	0x0008
        /*0034*/ 	.byte	0x00, 0xf5, 0x21, 0x00


	//----- nvinfo : EIATTR_KPARAM_INFO
	.align		4
.L_42:
        /*0038*/ 	.byte	0x04, 0x17
        /*003a*/ 	.short	(.L_44 - .L_43)
.L_43:
        /*003c*/ 	.word	0x00000000
        /*0040*/ 	.short	0x0000
        /*0042*/ 	.short	0x0000
        /*0044*/ 	.byte	0x00, 0xf5, 0x21, 0x00


	//----- nvinfo : EIATTR_SPARSE_MMA_MASK
	.align		4
.L_44:
        /*0048*/ 	.byte	0x03, 0x50
        /*004a*/ 	.short	0x0000


	//----- nvinfo : EIATTR_MAXREG_COUNT
	.align		4
        /*004c*/ 	.byte	0x03, 0x1b
        /*004e*/ 	.short	0x00ff


	//----- nvinfo : EIATTR_NUM_BARRIERS
	.align		4
        /*0050*/ 	.byte	0x02, 0x4c
        /*0052*/ 	.byte	0x01
	.zero		1


	//----- nvinfo : EIATTR_MERCURY_ISA_VERSION
	.align		4
        /*0054*/ 	.byte	0x03, 0x5f
        /*0056*/ 	.short	0x0101


	//----- nvinfo : EIATTR_VRC_CTA_INIT_COUNT
	.align		4
        /*0058*/ 	.byte	0x02, 0x4a
	.zero		1
	.zero		1


	//----- nvinfo : EIATTR_EXIT_INSTR_OFFSETS
	.align		4
        /*005c*/ 	.byte	0x04, 0x1c
        /*005e*/ 	.short	(.L_46 - .L_45)


	//   ....[0]....
.L_45:
        /*0060*/ 	.word	0x000000d0


	//   ....[1]....
        /*0064*/ 	.word	0x00000620


	//   ....[2]....
        /*0068*/ 	.word	0x00001e50


	//----- nvinfo : EIATTR_CRS_STACK_SIZE
	.align		4
.L_46:
        /*006c*/ 	.byte	0x04, 0x1e
        /*006e*/ 	.short	(.L_48 - .L_47)
.L_47:
        /*0070*/ 	.word	0x00000000


	//----- nvinfo : EIATTR_CBANK_PARAM_SIZE
	.align		4
.L_48:
        /*0074*/ 	.byte	0x03, 0x19
        /*0076*/ 	.short	0x0020


	//----- nvinfo : EIATTR_PARAM_CBANK
	.align		4
        /*0078*/ 	.byte	0x04, 0x0a
        /*007a*/ 	.short	(.L_50 - .L_49)
	.align		4
.L_49:
        /*007c*/ 	.word	index@(.nv.constant0.PoissonIcing)
        /*0080*/ 	.short	0x0380
        /*0082*/ 	.short	0x0020


	//----- nvinfo : EIATTR_SW_WAR
	.align		4
.L_50:
        /*0084*/ 	.byte	0x04, 0x36
        /*0086*/ 	.short	(.L_52 - .L_51)
.L_51:
        /*0088*/ 	.word	0x00000008
.L_52:


//--------------------- .nv.callgraph             --------------------------
	.section	.nv.callgraph,"",@"SHT_CUDA_CALLGRAPH"
	.align	4
	.sectionentsize	8
	.align		4
        /*0000*/ 	.word	0x00000000
	.align		4
        /*0004*/ 	.word	0xffffffff
	.align		4
        /*0008*/ 	.word	0x00000000
	.align		4
        /*000c*/ 	.word	0xfffffffe
	.align		4
        /*0010*/ 	.word	0x00000000
	.align		4
        /*0014*/ 	.word	0xfffffffd
	.align		4
        /*0018*/ 	.word	0x00000000
	.align		4
        /*001c*/ 	.word	0xfffffffc


//--------------------- .nv.constant3             --------------------------
	.section	.nv.constant3,"a",@progbits
	.align	4
.nv.constant3:
	.type		kHeight,@object
	.size		kHeight,(kWidth - kHeight)
kHeight:
	.zero		4
	.type		kWidth,@object
	.size		kWidth,(kInteraction - kWidth)
kWidth:
	.zero		4
	.type		kInteraction,@object
	.size		kInteraction,(kMaxValue - kInteraction)
kInteraction:
	.zero		4
	.type		kMaxValue,@object
	.size		kMaxValue,(kSharedMemoryWidth - kMaxValue)
kMaxValue:
	.zero		4
	.type		kSharedMemoryWidth,@object
	.size		kSharedMemoryWidth,(.L_4 - kSharedMemoryWidth)
kSharedMemoryWidth:
	.zero		4
.L_4:


//--------------------- .text.TestSharedMem       --------------------------
	.section	.text.TestSharedMem,"ax",@progbits
	.align	128
        .global         TestSharedMem
        .type           TestSharedMem,@function
        .size           TestSharedMem,(.L_x_39 - TestSharedMem)
        .other          TestSharedMem,@"STO_CUDA_ENTRY STV_DEFAULT"
TestSharedMem:
.text.TestSharedMem:
[----:B------:R-:W-:Y:S08]  /*0000*/  LDC R1, c[0x0][0x37c] ;  /* 0x0000df00ff017b82 */ /* 0x000ff00000000800 */
[----:B------:R-:W0:Y:S01]  /*0010*/  LDC.64 R2, c[0x0][0x388] ;  /* 0x0000e200ff027b82 */ /* 0x000e220000000a00 */
[----:B------:R-:W0:Y:S02]  /*0020*/  LDCU.64 UR6, c[0x0][0x358] ;  /* 0x00006b00ff0677ac */ /* 0x000e240008000a00 */
[----:B0-----:R-:W2:Y:S05]  /*0030*/  LDG.E R2, desc[UR6][R2.64] ;  /* 0x0000000602027981 */ /* 0x001eaa000c1e1900 */
[----:B------:R-:W2:Y:S02]  /*0040*/  S2UR UR4, SR_CTAID.X ;  /* 0x00000000000479c3 */ /* 0x000ea40000002500 */
[----:B--2---:R-:W-:-:S13]  /*0050*/  ISETP.NE.AND P0, PT, R2, UR4, PT ;  /* 0x0000000402007c0c */ /* 0x004fda000bf05270 */
[----:B------:R-:W-:Y:S05]  /*0060*/  @P0 EXIT ;  /* 0x000000000000094d */ /* 0x000fea0003800000 */
[----:B------:R-:W0:Y:S02]  /*0070*/  LDC.64 R2, c[0x0][0x390] ;  /* 0x0000e400ff027b82 */ /* 0x000e240000000a00 */
[----:B0-----:R-:W2:Y:S06]  /*0080*/  LDG.E R2, desc[UR6][R2.64] ;  /* 0x0000000602027981 */ /* 0x001eac000c1e1900 */
[----:B------:R-:W2:Y:S02]  /*0090*/  S2UR UR5, SR_CTAID.Y ;  /* 0x00000000000579c3 */ /* 0x000ea40000002600 */
[----:B--2---:R-:W-:-:S13]  /*00a0*/  ISETP.NE.AND P0, PT, R2, UR5, PT ;  /* 0x0000000502007c0c */ /* 0x004fda000bf05270 */
[----:B------:R-:W-:Y:S05]  /*00b0*/  @P0 EXIT ;  /* 0x000000000000094d */ /* 0x000fea0003800000 */
[----:B------:R-:W0:Y:S01]  /*00c0*/  S2R R6, SR_TID.X ;  /* 0x0000000000067919 */ /* 0x000e220000002100 */
[----:B------:R-:W0:Y:S01]  /*00d0*/  LDC R9, c[0x0][0x360] ;  /* 0x0000d800ff097b82 */ /* 0x000e220000000800 */
[----:B------:R-:W1:Y:S07]  /*00e0*/  S2R R7, SR_TID.Y ;  /* 0x0000000000077919 */ /* 0x000e6e0000002200 */
[----:B------:R-:W1:Y:S08]  /*00f0*/  LDC R0, c[0x0][0x364] ;  /* 0x0000d900ff007b82 */ /* 0x000e700000000800 */
[----:B------:R-:W2:Y:S01]  /*0100*/  LDC.64 R4, c[0x3][RZ] ;  /* 0x00c00000ff047b82 */ /* 0x000ea20000000a00 */
[----:B0-----:R-:W-:-:S04]  /*0110*/  IMAD R12, R9, UR4, R6 ;  /* 0x00000004090c7c24 */ /* 0x001fc8000f8e0206 */
[----:B------:R-:W-:Y:S02]  /*0120*/  IMAD.SHL.U32 R10, R12, 0x2, RZ ;  /* 0x000000020c0a7824 */ /* 0x000fe400078e00ff */
[----:B-1----:R-:W-:-:S03]  /*0130*/  IMAD R8, R0, UR5, R7 ;  /* 0x0000000500087c24 */ /* 0x002fc6000f8e0207 */
[----:B--2---:R-:W-:-:S04]  /*0140*/  ISETP.GE.AND P0, PT, R10, R5, PT ;  /* 0x000000050a00720c */ /* 0x004fc80003f06270 */
[----:B------:R-:W-:-:S13]  /*0150*/  ISETP.GE.OR P0, PT, R8, R4, P0 ;  /* 0x000000040800720c */ /* 0x000fda0000706670 */
[----:B------:R-:W-:Y:S05]  /*0160*/  @P0 EXIT ;  /* 0x000000000000094d */ /* 0x000fea0003800000 */
[----:B------:R-:W-:Y:S01]  /*0170*/  ISETP.NE.AND P2, PT, R7, RZ, PT ;  /* 0x000000ff0700720c */ /* 0x000fe20003f45270 */
[----:B------:R-:W-:Y:S02]  /*0180*/  VIADD R13, R4, 0xffffffff ;  /* 0xffffffff040d7836 */ /* 0x000fe40000000000 */
[C---:B------:R-:W-:Y:S01]  /*0190*/  VIADD R3, R5.reuse, 0xffffffff ;  /* 0xffffffff05037836 */ /* 0x040fe20000000000 */
[----:B------:R-:W-:Y:S01]  /*01a0*/  ISETP.NE.AND P3, PT, R8, RZ, !P2 ;  /* 0x000000ff0800720c */ /* 0x000fe20005765270 */
[----:B------:R-:W-:Y:S01]  /*01b0*/  VIADD R2, R0, 0xffffffff ;  /* 0xffffffff00027836 */ /* 0x000fe20000000000 */
[----:B------:R-:W-:Y:S01]  /*01c0*/  ISETP.NE.AND P0, PT, R8, R13, PT ;  /* 0x0000000d0800720c */ /* 0x000fe20003f05270 */
[----:B------:R-:W-:Y:S01]  /*01d0*/  VIADD R17, R5, 0xfffffffe ;  /* 0xfffffffe05117836 */ /* 0x000fe20000000000 */
[----:B------:R-:W-:Y:S01]  /*01e0*/  ISETP.GE.AND P1, PT, R10, R3, PT ;  /* 0x000000030a00720c */ /* 0x000fe20003f26270 */
[----:B------:R-:W-:Y:S01]  /*01f0*/  VIADD R9, R9, 0xffffffff ;  /* 0xffffffff09097836 */ /* 0x000fe20000000000 */
[----:B------:R-:W-:Y:S01]  /*0200*/  ISETP.NE.AND P0, PT, R7, R2, P0 ;  /* 0x000000020700720c */ /* 0x000fe20000705270 */
[C---:B------:R-:W-:Y:S01]  /*0210*/  IMAD R15, R8.reuse, R5, R10 ;  /* 0x00000005080f7224 */ /* 0x040fe200078e020a */
[----:B------:R-:W0:Y:S01]  /*0220*/  LDC.64 R2, c[0x0][0x380] ;  /* 0x0000e000ff027b82 */ /* 0x000e220000000a00 */
[----:B------:R-:W-:Y:S01]  /*0230*/  @!P2 ISETP.EQ.AND P4, PT, R8, RZ, !P1 ;  /* 0x000000ff0800a20c */ /* 0x000fe20004f82270 */
[----:B------:R-:W-:Y:S01]  /*0240*/  @!P2 IMAD.MOV R23, RZ, RZ, -R5 ;  /* 0x000000ffff17a224 */ /* 0x000fe200078e0a05 */
[----:B------:R-:W-:-:S02]  /*0250*/  @!P2 IADD3 R4, PT, PT, -R5, 0x1, RZ ;  /* 0x000000010504a810 */ /* 0x000fc40007ffe1ff */
[----:B------:R-:W-:Y:S02]  /*0260*/  @!P2 SEL R11, RZ, 0x1, !P4 ;  /* 0x00000001ff0ba807 */ /* 0x000fe40006000000 */
[----:B------:R-:W-:Y:S02]  /*0270*/  ISETP.GE.AND P6, PT, R10, R17, PT ;  /* 0x000000110a00720c */ /* 0x000fe40003fc6270 */
[----:B------:R-:W-:Y:S02]  /*0280*/  ISETP.GE.U32.OR P5, PT, R8, R13, P0 ;  /* 0x0000000d0800720c */ /* 0x000fe400007a6470 */
[----:B------:R-:W-:Y:S01]  /*0290*/  @P3 SEL R11, R4, R11, !P1 ;  /* 0x0000000b040b3207 */ /* 0x000fe20004800000 */
[----:B------:R-:W-:Y:S01]  /*02a0*/  @!P0 VIADD R4, R5, 0x1 ;  /* 0x0000000105048836 */ /* 0x000fe20000000000 */
[----:B------:R-:W-:Y:S02]  /*02b0*/  ISETP.NE.AND P3, PT, R6, R9, !P6 ;  /* 0x000000090600720c */ /* 0x000fe40007765270 */
[----:B------:R-:W-:-:S02]  /*02c0*/  @!P0 ISETP.EQ.AND P4, PT, R8, R13, !P1 ;  /* 0x0000000d0800820c */ /* 0x000fc40004f82270 */
[----:B------:R-:W-:Y:S02]  /*02d0*/  SEL R21, RZ, 0x1, P1 ;  /* 0x00000001ff157807 */ /* 0x000fe40000800000 */
[----:B------:R-:W-:Y:S02]  /*02e0*/  @!P0 SEL R9, RZ, 0x1, !P4 ;  /* 0x00000001ff098807 */ /* 0x000fe40006000000 */
[----:B------:R-:W-:Y:S02]  /*02f0*/  ISETP.NE.AND P4, PT, R6, RZ, PT ;  /* 0x000000ff0600720c */ /* 0x000fe40003f85270 */
[----:B------:R-:W-:Y:S01]  /*0300*/  @!P5 SEL R9, R4, R9, !P1 ;  /* 0x000000090409d207 */ /* 0x000fe20004800000 */
[----:B0-----:R-:W-:Y:S01]  /*0310*/  IMAD.WIDE R2, R15, 0x4, R2 ;  /* 0x000000040f027825 */ /* 0x001fe200078e0202 */
[----:B------:R-:W-:Y:S02]  /*0320*/  @!P2 ISETP.NE.AND P5, PT, R8, RZ, PT ;  /* 0x000000ff0800a20c */ /* 0x000fe40003fa5270 */
[----:B------:R-:W-:-:S02]  /*0330*/  @!P3 ISETP.NE.AND P1, PT, R10, R17, PT ;  /* 0x000000110a00b20c */ /* 0x000fc40003f25270 */
[----:B------:R-:W-:Y:S01]  /*0340*/  @!P2 SEL R23, R23, RZ, P5 ;  /* 0x000000ff1717a207 */ /* 0x000fe20002800000 */
[--C-:B------:R-:W-:Y:S01]  /*0350*/  IMAD.WIDE.U32 R20, R21, 0x4, R2.reuse ;  /* 0x0000000415147825 */ /* 0x100fe200078e0002 */
[----:B------:R-:W-:Y:S01]  /*0360*/  @!P3 SEL R15, RZ, 0x1, P1 ;  /* 0x00000001ff0fb807 */ /* 0x000fe20000800000 */
[----:B------:R-:W2:Y:S01]  /*0370*/  LDG.E R14, desc[UR6][R2.64] ;  /* 0x00000006020e7981 */ /* 0x000ea2000c1e1900 */
[----:B------:R-:W-:Y:S01]  /*0380*/  @!P0 ISETP.GE.U32.AND P1, PT, R8, R13, PT ;  /* 0x0000000d0800820c */ /* 0x000fe20003f26070 */
[--C-:B------:R-:W-:Y:S01]  /*0390*/  @!P2 IMAD.WIDE R16, R11, 0x4, R2.reuse ;  /* 0x000000040b10a825 */ /* 0x100fe200078e0202 */
[----:B------:R-:W-:Y:S01]  /*03a0*/  @!P4 ISETP.GT.AND P5, PT, R12, RZ, PT ;  /* 0x000000ff0c00c20c */ /* 0x000fe20003fa4270 */
[----:B------:R0:W3:Y:S01]  /*03b0*/  LDG.E R8, desc[UR6][R20.64] ;  /* 0x0000000614087981 */ /* 0x0000e2000c1e1900 */
[----:B------:R-:W-:Y:S01]  /*03c0*/  @!P3 SEL R15, R15, 0x2, P6 ;  /* 0x000000020f0fb807 */ /* 0x000fe20003000000 */
[----:B------:R-:W-:Y:S01]  /*03d0*/  @!P2 IMAD.WIDE R22, R23, 0x4, R2 ;  /* 0x000000041716a825 */ /* 0x000fe200078e0202 */
[----:B------:R-:W-:Y:S01]  /*03e0*/  @!P4 SEL R19, RZ, 0xffffffff, !P5 ;  /* 0xffffffffff13c807 */ /* 0x000fe20006800000 */
[----:B------:R-:W4:Y:S01]  /*03f0*/  @!P2 LDG.E R16, desc[UR6][R16.64] ;  /* 0x000000061010a981 */ /* 0x000f22000c1e1900 */
[----:B------:R-:W-:-:S02]  /*0400*/  @!P0 SEL R13, R5, RZ, !P1 ;  /* 0x000000ff050d8207 */ /* 0x000fc40004800000 */
[----:B------:R-:W-:Y:S01]  /*0410*/  @!P3 LEA R4, P5, R15, R2, 0x2 ;  /* 0x000000020f04b211 */ /* 0x000fe200078a10ff */
[--C-:B------:R-:W-:Y:S01]  /*0420*/  @!P4 IMAD.WIDE R18, R19, 0x4, R2.reuse ;  /* 0x000000041312c825 */ /* 0x100fe200078e0202 */
[----:B------:R-:W5:Y:S01]  /*0430*/  @!P2 LDG.E R10, desc[UR6][R22.64] ;  /* 0x00000006160aa981 */ /* 0x000f62000c1e1900 */
[----:B0-----:R-:W0:Y:S01]  /*0440*/  LDC R20, c[0x3][0x10] ;  /* 0x00c00400ff147b82 */ /* 0x001e220000000800 */
[----:B------:R-:W-:Y:S01]  /*0450*/  @!P3 LEA.HI.X R5, R15, R3, RZ, 0x2, P5 ;  /* 0x000000030f05b211 */ /* 0x000fe200028f14ff */
[--C-:B------:R-:W-:Y:S01]  /*0460*/  @!P0 IMAD.WIDE R12, R13, 0x4, R2.reuse ;  /* 0x000000040d0c8825 */ /* 0x100fe200078e0202 */
[----:B------:R1:W5:Y:S03]  /*0470*/  @!P4 LDG.E R11, desc[UR6][R18.64] ;  /* 0x00000006120bc981 */ /* 0x000366000c1e1900 */
[----:B------:R-:W-:Y:S01]  /*0480*/  @!P0 IMAD.WIDE R24, R9, 0x4, R2 ;  /* 0x0000000409188825 */ /* 0x000fe200078e0202 */
[----:B------:R1:W5:Y:S04]  /*0490*/  @!P3 LDG.E R4, desc[UR6][R4.64] ;  /* 0x000000060404b981 */ /* 0x000368000c1e1900 */
[----:B------:R-:W5:Y:S04]  /*04a0*/  @!P0 LDG.E R12, desc[UR6][R12.64] ;  /* 0x000000060c0c8981 */ /* 0x000f68000c1e1900 */
[----:B------:R-:W5:Y:S01]  /*04b0*/  @!P0 LDG.E R24, desc[UR6][R24.64] ;  /* 0x0000000618188981 */ /* 0x000f62000c1e1900 */
[----:B------:R-:W1:Y:S01]  /*04c0*/  S2R R9, SR_CgaCtaId ;  /* 0x0000000000097919 */ /* 0x000e620000008800 */
[----:B------:R-:W-:Y:S01]  /*04d0*/  MOV R2, 0x400 ;  /* 0x0000040000027802 */ /* 0x000fe20000000f00 */
[----:B0-----:R-:W-:-:S04]  /*04e0*/  IMAD R3, R7, R20, R20 ;  /* 0x0000001407037224 */ /* 0x001fc800078e0214 */
[C---:B------:R-:W-:Y:S02]  /*04f0*/  IMAD R3, R6.reuse, 0x2, R3 ;  /* 0x0000000206037824 */ /* 0x040fe400078e0203 */
[----:B-1----:R-:W-:Y:S01]  /*0500*/  @!P2 IMAD.MOV R18, RZ, RZ, -R20 ;  /* 0x000000ffff12a224 */ /* 0x002fe200078e0a14 */
[----:B------:R-:W-:Y:S02]  /*0510*/  LOP3.LUT P1, RZ, R6, R7, RZ, 0xfc, !PT ;  /* 0x0000000706ff7212 */ /* 0x000fe4000782fcff */
[----:B------:R-:W-:-:S05]  /*0520*/  LEA R2, R9, R2, 0x18 ;  /* 0x0000000209027211 */ /* 0x000fca00078ec0ff */
[----:B------:R-:W-:-:S04]  /*0530*/  IMAD R3, R3, 0x4, R2 ;  /* 0x0000000403037824 */ /* 0x000fc800078e0202 */
[----:B------:R-:W-:Y:S01]  /*0540*/  @!P2 IMAD R5, R18, 0x4, R3 ;  /* 0x000000041205a824 */ /* 0x000fe200078e0203 */
[C---:B------:R-:W-:Y:S02]  /*0550*/  @!P0 LEA R7, R20.reuse, R3, 0x2 ;  /* 0x0000000314078211 */ /* 0x040fe400078e10ff */
[----:B------:R-:W-:Y:S01]  /*0560*/  ISETP.LT.OR P1, PT, R20, 0x1, P1 ;  /* 0x000000011400780c */ /* 0x000fe20000f21670 */
[----:B--2---:R0:W-:Y:S04]  /*0570*/  STS [R3+0x4], R14 ;  /* 0x0000040e03007388 */ /* 0x0041e80000000800 */
[----:B---3--:R0:W-:Y:S04]  /*0580*/  STS [R3+0x8], R8 ;  /* 0x0000080803007388 */ /* 0x0081e80000000800 */
[----:B----4-:R0:W-:Y:S04]  /*0590*/  @!P2 STS [R5+0x8], R16 ;  /* 0x000008100500a388 */ /* 0x0101e80000000800 */
[----:B-----5:R0:W-:Y:S04]  /*05a0*/  @!P2 STS [R5+0x4], R10 ;  /* 0x0000040a0500a388 */ /* 0x0201e80000000800 */
[----:B------:R0:W-:Y:S04]  /*05b0*/  @!P4 STS [R3], R11 ;  /* 0x0000000b0300c388 */ /* 0x0001e80000000800 */
[----:B------:R0:W-:Y:S04]  /*05c0*/  @!P3 STS [R3+0xc], R4 ;  /* 0x00000c040300b388 */ /* 0x0001e80000000800 */
[----:B------:R0:W-:Y:S04]  /*05d0*/  @!P0 STS [R7+0x4], R12 ;  /* 0x0000040c07008388 */ /* 0x0001e80000000800 */
[----:B------:R0:W-:Y:S01]  /*05e0*/  @!P0 STS [R7+0x8], R24 ;  /* 0x0000081807008388 */ /* 0x0001e20000000800 */
[----:B------:R-:W-:Y:S06]  /*05f0*/  BAR.SYNC.DEFER_BLOCKING 0x0 ;  /* 0x0000000000007b1d */ /* 0x000fec0000010000 */
[----:B------:R-:W-:Y:S05]  /*0600*/  @P1 EXIT ;  /* 0x000000000000194d */ /* 0x000fea0003800000 */
[----:B0-----:R-:W0:Y:S01]  /*0610*/  LDC.64 R6, c[0x0][0x398] ;  /* 0x0000e600ff067b82 */ /* 0x001e220000000a00 */
[----:B------:R-:W-:Y:S01]  /*0620*/  LOP3.LUT R14, R20, 0x7, RZ, 0xc0, !PT ;  /* 0x00000007140e7812 */ /* 0x000fe200078ec0ff */
[----:B------:R-:W-:Y:S01]  /*0630*/  VIADD R0, R0, 0x1 ;  /* 0x0000000100007836 */ /* 0x000fe20000000000 */
[C---:B------:R-:W-:Y:S01]  /*0640*/  LOP3.LUT R12, R20.reuse, 0xf, RZ, 0xc0, !PT ;  /* 0x0000000f140c7812 */ /* 0x040fe200078ec0ff */
[----:B------:R-:W-:Y:S01]  /*0650*/  UMOV UR4, URZ ;  /* 0x000000ff00047c82 */ /* 0x000fe20008000000 */
[----:B------:R-:W-:Y:S01]  /*0660*/  LOP3.LUT R5, R20, 0x7ffffff0, RZ, 0xc0, !PT ;  /* 0x7ffffff014057812 */ /* 0x000fe200078ec0ff */
[----:B------:R-:W-:Y:S02]  /*0670*/  VIADD R4, R14, 0xffffffff ;  /* 0xffffffff0e047836 */ /* 0x000fe40000000000 */
[----:B------:R-:W-:Y:S02]  /*0680*/  VIADD R3, R12, 0xffffffff ;  /* 0xffffffff0c037836 */ /* 0x000fe40000000000 */
[----:B------:R-:W-:Y:S01]  /*0690*/  IMAD.MOV R5, RZ, RZ, -R5 ;  /* 0x000000ffff057224 */ /* 0x000fe200078e0a05 */
[----:B------:R-:W-:-:S02]  /*06a0*/  ISETP.GE.U32.AND P1, PT, R4, 0x3, PT ;  /* 0x000000030400780c */ /* 0x000fc40003f26070 */
[----:B------:R-:W-:Y:S02]  /*06b0*/  ISETP.GE.U32.AND P0, PT, R3, 0x7, PT ;  /* 0x000000070300780c */ /* 0x000fe40003f06070 */
[----:B------:R-:W-:-:S11]  /*06c0*/  LOP3.LUT R4, R20, 0x3, RZ, 0xc0, !PT ;  /* 0x0000000314047812 */ /* 0x000fd600078ec0ff */
.L_x_5:
[----:B-1----:R-:W1:Y:S01]  /*06d0*/  LDCU UR8, c[0x3][0x10] ;  /* 0x00c00200ff0877ac */ /* 0x002e620008000800 */
[----:B------:R-:W-:Y:S01]  /*06e0*/  UMOV UR5, UR4 ;  /* 0x0000000400057c82 */ /* 0x000fe20008000000 */
[----:B------:R-:W-:Y:S01]  /*06f0*/  UIADD3 UR4, UPT, UPT, UR4, 0x1, URZ ;  /* 0x0000000104047890 */ /* 0x000fe2000fffe0ff */
[----:B------:R-:W-:Y:S01]  /*0700*/  ISETP.NE.AND P2, PT, R0, UR5, PT ;  /* 0x0000000500007c0c */ /* 0x000fe2000bf45270 */
[----:B-1----:R-:W-:-:S09]  /*0710*/  UISETP.GE.U32.AND UP0, UPT, UR8, 0x10, UPT ;  /* 0x000000100800788c */ /* 0x002fd2000bf06070 */
[----:B------:R-:W-:Y:S05]  /*0720*/  BRA.U !UP0, `(.L_x_0) ;  /* 0x0000000108c07547 */ /* 0x000fea000b800000 */
[----:B0-----:R-:W-:Y:S02]  /*0730*/  IMAD.MOV.U32 R24, RZ, RZ, R7 ;  /* 0x000000ffff187224 */ /* 0x001fe400078e0007 */
[----:B------:R-:W-:Y:S02]  /*0740*/  IMAD.MOV.U32 R10, RZ, RZ, R2 ;  /* 0x000000ffff0a7224 */ /* 0x000fe400078e0002 */
[----:B------:R-:W-:-:S07]  /*0750*/  IMAD.MOV.U32 R7, RZ, RZ, R5 ;  /* 0x000000ffff077224 */ /* 0x000fce00078e0005 */
.L_x_1:
[----:B------:R-:W0:Y:S01]  /*0760*/  LDS R11, [R10+0x4] ;  /* 0x000004000a0b7984 */ /* 0x000e220000000800 */
[----:B------:R-:W-:Y:S01]  /*0770*/  IMAD.MOV.U32 R2, RZ, RZ, R6 ;  /* 0x000000ffff027224 */ /* 0x000fe200078e0006 */
[----:B------:R-:W-:Y:S01]  /*0780*/  IADD3 R7, PT, PT, R7, 0x10, RZ ;  /* 0x0000001007077810 */ /* 0x000fe20007ffe0ff */
[----:B------:R-:W-:Y:S01]  /*0790*/  IMAD.MOV.U32 R3, RZ, RZ, R24 ;  /* 0x000000ffff037224 */ /* 0x000fe200078e0018 */
[----:B------:R-:W1:Y:S02]  /*07a0*/  LDS R13, [R10+0x8] ;  /* 0x000008000a0d7984 */ /* 0x000e640000000800 */
[----:B------:R-:W-:Y:S02]  /*07b0*/  ISETP.NE.AND P3, PT, R7, RZ, PT ;  /* 0x000000ff0700720c */ /* 0x000fe40003f65270 */
[----:B------:R-:W2:Y:S01]  /*07c0*/  LDS R15, [R10+0xc] ;  /* 0x00000c000a0f7984 */ /* 0x000ea20000000800 */
[----:B------:R-:W-:-:S03]  /*07d0*/  IADD3 R6, P4, PT, R2, 0x40, RZ ;  /* 0x0000004002067810 */ /* 0x000fc60007f9e0ff */
[----:B------:R-:W3:Y:S02]  /*07e0*/  LDS R17, [R10+0x10] ;  /* 0x000010000a117984 */ /* 0x000ee40000000800 */
[----:B------:R-:W-:Y:S02]  /*07f0*/  IMAD.X R24, RZ, RZ, R3, P4 ;  /* 0x000000ffff187224 */ /* 0x000fe400020e0603 */
[----:B------:R-:W4:Y:S04]  /*0800*/  LDS R19, [R10+0x14] ;  /* 0x000014000a137984 */ /* 0x000f280000000800 */
[----:B------:R-:W5:Y:S04]  /*0810*/  LDS R21, [R10+0x18] ;  /* 0x000018000a157984 */ /* 0x000f680000000800 */
        /* <DEDUP_REMOVED lines=8> */
[----:B------:R-:W5:Y:S04]  /*08a0*/  LDS R9, [R10] ;  /* 0x000000000a097984 */ /* 0x000f680000000800 */
[----:B------:R2:W5:Y:S04]  /*08b0*/  LDS R8, [R10+0x2c] ;  /* 0x00002c000a087984 */ /* 0x0005680000000800 */
[----:B0-----:R-:W-:Y:S04]  /*08c0*/  STG.E desc[UR6][R2.64+0x4], R11 ;  /* 0x0000040b02007986 */ /* 0x001fe8000c101906 */
[----:B-1----:R-:W-:Y:S01]  /*08d0*/  STG.E desc[UR6][R2.64+0x8], R13 ;  /* 0x0000080d02007986 */ /* 0x002fe2000c101906 */
[----:B--2---:R-:W-:-:S03]  /*08e0*/  VIADD R10, R10, 0x40 ;  /* 0x000000400a0a7836 */ /* 0x004fc60000000000 */
[----:B------:R-:W-:Y:S04]  /*08f0*/  STG.E desc[UR6][R2.64+0xc], R15 ;  /* 0x00000c0f02007986 */ /* 0x000fe8000c101906 */
[----:B---3--:R-:W-:Y:S04]  /*0900*/  STG.E desc[UR6][R2.64+0x10], R17 ;  /* 0x0000101102007986 */ /* 0x008fe8000c101906 */
[----:B----4-:R-:W-:Y:S04]  /*0910*/  STG.E desc[UR6][R2.64+0x14], R19 ;  /* 0x0000141302007986 */ /* 0x010fe8000c101906 */
[----:B-----5:R-:W-:Y:S04]  /*0920*/  STG.E desc[UR6][R2.64+0x18], R21 ;  /* 0x0000181502007986 */ /* 0x020fe8000c101906 */
[----:B------:R-:W-:Y:S04]  /*0930*/  STG.E desc[UR6][R2.64+0x1c], R23 ;  /* 0x00001c1702007986 */ /* 0x000fe8000c101906 */
[----:B------:R-:W-:Y:S04]  /*0940*/  STG.E desc[UR6][R2.64+0x20], R25 ;  /* 0x0000201902007986 */ /* 0x000fe8000c101906 */
[----:B------:R-:W-:Y:S04]  /*0950*/  STG.E desc[UR6][R2.64+0x24], R27 ;  /* 0x0000241b02007986 */ /* 0x000fe8000c101906 */
[----:B------:R-:W-:Y:S04]  /*0960*/  STG.E desc[UR6][R2.64+0x28], R29 ;  /* 0x0000281d02007986 */ /* 0x000fe8000c101906 */
[----:B------:R-:W-:Y:S04]  /*0970*/  STG.E desc[UR6][R2.64+0x30], R16 ;  /* 0x0000301002007986 */ /* 0x000fe8000c101906 */
[----:B------:R-:W-:Y:S04]  /*0980*/  STG.E desc[UR6][R2.64+0x34], R18 ;  /* 0x0000341202007986 */ /* 0x000fe8000c101906 */
[----:B------:R-:W-:Y:S04]  /*0990*/  STG.E desc[UR6][R2.64+0x38], R20 ;  /* 0x0000381402007986 */ /* 0x000fe8000c101906 */
[----:B------:R-:W-:Y:S04]  /*09a0*/  STG.E desc[UR6][R2.64+0x3c], R22 ;  /* 0x00003c1602007986 */ /* 0x000fe8000c101906 */
[----:B------:R0:W-:Y:S04]  /*09b0*/  STG.E desc[UR6][R2.64], R9 ;  /* 0x0000000902007986 */ /* 0x0001e8000c101906 */
[----:B------:R1:W-:Y:S01]  /*09c0*/  STG.E desc[UR6][R2.64+0x2c], R8 ;  /* 0x00002c0802007986 */ /* 0x0003e2000c101906 */
[----:B0-----:R-:W-:-:S02]  /*09d0*/  IMAD.MOV.U32 R9, RZ, RZ, R24 ;  /* 0x000000ffff097224 */ /* 0x001fc400078e0018 */
[----:B-1----:R-:W-:Y:S01]  /*09e0*/  IMAD.MOV.U32 R8, RZ, RZ, R6 ;  /* 0x000000ffff087224 */ /* 0x002fe200078e0006 */
[----:B------:R-:W-:Y:S06]  /*09f0*/  @P3 BRA `(.L_x_1) ;  /* 0xfffffffc00583947 */ /* 0x000fec000383ffff */
[----:B------:R-:W-:Y:S02]  /*0a00*/  IMAD.MOV.U32 R2, RZ, RZ, R10 ;  /* 0x000000ffff027224 */ /* 0x000fe400078e000a */
[----:B------:R-:W-:Y:S02]  /*0a10*/  IMAD.MOV.U32 R6, RZ, RZ, R8 ;  /* 0x000000ffff067224 */ /* 0x000fe400078e0008 */
[----:B------:R-:W-:-:S07]  /*0a20*/  IMAD.MOV.U32 R7, RZ, RZ, R9 ;  /* 0x000000ffff077224 */ /* 0x000fce00078e0009 */
.L_x_0:
[----:B------:R-:W-:-:S13]  /*0a30*/  ISETP.NE.AND P3, PT, R12, RZ, PT ;  /* 0x000000ff0c00720c */ /* 0x000fda0003f65270 */
[----:B------:R-:W-:Y:S05]  /*0a40*/  @!P3 BRA `(.L_x_2) ;  /* 0x000000040000b947 */ /* 0x000fea0003800000 */
[----:B------:R-:W-:Y:S01]  /*0a50*/  ISETP.NE.AND P3, PT, R14, RZ, PT ;  /* 0x000000ff0e00720c */ /* 0x000fe20003f65270 */
[----:B------:R-:W-:-:S12]  /*0a60*/  @!P0 BRA `(.L_x_3) ;  /* 0x0000000000548947 */ /* 0x000fd80003800000 */
[----:B------:R-:W1:Y:S01]  /*0a70*/  LDS R3, [R2] ;  /* 0x0000000002037984 */ /* 0x000e620000000800 */
[----:B0-----:R-:W-:-:S03]  /*0a80*/  IADD3 R8, P4, PT, R6, 0x20, RZ ;  /* 0x0000002006087810 */ /* 0x001fc60007f9e0ff */
[----:B------:R-:W0:Y:S02]  /*0a90*/  LDS R9, [R2+0x4] ;  /* 0x0000040002097984 */ /* 0x000e240000000800 */
[----:B------:R-:W-:Y:S02]  /*0aa0*/  IMAD.X R23, RZ, RZ, R7, P4 ;  /* 0x000000ffff177224 */ /* 0x000fe400020e0607 */
[----:B------:R-:W2:Y:S04]  /*0ab0*/  LDS R11, [R2+0x8] ;  /* 0x00000800020b7984 */ /* 0x000ea80000000800 */
[----:B------:R-:W3:Y:S04]  /*0ac0*/  LDS R13, [R2+0xc] ;  /* 0x00000c00020d7984 */ /* 0x000ee80000000800 */
[----:B------:R-:W4:Y:S04]  /*0ad0*/  LDS R15, [R2+0x10] ;  /* 0x00001000020f7984 */ /* 0x000f280000000800 */
[----:B------:R-:W5:Y:S04]  /*0ae0*/  LDS R17, [R2+0x14] ;  /* 0x0000140002117984 */ /* 0x000f680000000800 */
[----:B------:R-:W5:Y:S04]  /*0af0*/  LDS R19, [R2+0x18] ;  /* 0x0000180002137984 */ /* 0x000f680000000800 */
[----:B------:R1:W5:Y:S02]  /*0b00*/  LDS R21, [R2+0x1c] ;  /* 0x00001c0002157984 */ /* 0x0003640000000800 */
[----:B-1----:R-:W-:-:S02]  /*0b10*/  VIADD R2, R2, 0x20 ;  /* 0x0000002002027836 */ /* 0x002fc40000000000 */
[----:B------:R-:W-:Y:S04]  /*0b20*/  STG.E desc[UR6][R6.64], R3 ;  /* 0x0000000306007986 */ /* 0x000fe8000c101906 */
[----:B0-----:R-:W-:Y:S04]  /*0b30*/  STG.E desc[UR6][R6.64+0x4], R9 ;  /* 0x0000040906007986 */ /* 0x001fe8000c101906 */
[----:B--2---:R-:W-:Y:S04]  /*0b40*/  STG.E desc[UR6][R6.64+0x8], R11 ;  /* 0x0000080b06007986 */ /* 0x004fe8000c101906 */
[----:B---3--:R-:W-:Y:S04]  /*0b50*/  STG.E desc[UR6][R6.64+0xc], R13 ;  /* 0x00000c0d06007986 */ /* 0x008fe8000c101906 */
[----:B----4-:R-:W-:Y:S04]  /*0b60*/  STG.E desc[UR6][R6.64+0x10], R15 ;  /* 0x0000100f06007986 */ /* 0x010fe8000c101906 */
[----:B-----5:R-:W-:Y:S04]  /*0b70*/  STG.E desc[UR6][R6.64+0x14], R17 ;  /* 0x0000141106007986 */ /* 0x020fe8000c101906 */
[----:B------:R-:W-:Y:S04]  /*0b80*/  STG.E desc[UR6][R6.64+0x18], R19 ;  /* 0x0000181306007986 */ /* 0x000fe8000c101906 */
[----:B------:R0:W-:Y:S02]  /*0b90*/  STG.E desc[UR6][R6.64+0x1c], R21 ;  /* 0x00001c1506007986 */ /* 0x0001e4000c101906 */
[----:B0-----:R-:W-:Y:S01]  /*0ba0*/  MOV R6, R8 ;  /* 0x0000000800067202 */ /* 0x001fe20000000f00 */
[----:B------:R-:W-:-:S07]  /*0bb0*/  IMAD.MOV.U32 R7, RZ, RZ, R23 ;  /* 0x000000ffff077224 */ /* 0x000fce00078e0017 */
.L_x_3:
[----:B------:R-:W-:Y:S05]  /*0bc0*/  @!P3 BRA `(.L_x_2) ;  /* 0x0000000000a0b947 */ /* 0x000fea0003800000 */
[----:B------:R-:W-:Y:S01]  /*0bd0*/  ISETP.NE.AND P3, PT, R4, RZ, PT ;  /* 0x000000ff0400720c */ /* 0x000fe20003f65270 */
[----:B0-----:R-:W-:Y:S02]  /*0be0*/  IMAD.MOV.U32 R8, RZ, RZ, R6 ;  /* 0x000000ffff087224 */ /* 0x001fe400078e0006 */
[----:B------:R-:W-:Y:S02]  /*0bf0*/  IMAD.MOV.U32 R9, RZ, RZ, R7 ;  /* 0x000000ffff097224 */ /* 0x000fe400078e0007 */
[----:B------:R-:W-:Y:S01]  /*0c00*/  IMAD.MOV.U32 R3, RZ, RZ, R2 ;  /* 0x000000ffff037224 */ /* 0x000fe200078e0002 */
[----:B------:R-:W-:Y:S07]  /*0c10*/  @!P1 BRA `(.L_x_4) ;  /* 0x0000000000389947 */ /* 0x000fee0003800000 */
[----:B------:R-:W0:Y:S01]  /*0c20*/  LDS R11, [R2] ;  /* 0x00000000020b7984 */ /* 0x000e220000000800 */
[----:B------:R-:W-:-:S03]  /*0c30*/  IADD3 R8, P4, PT, R6, 0x10, RZ ;  /* 0x0000001006087810 */ /* 0x000fc60007f9e0ff */
[----:B------:R-:W1:Y:S02]  /*0c40*/  LDS R13, [R2+0x4] ;  /* 0x00000400020d7984 */ /* 0x000e640000000800 */
[----:B------:R-:W-:Y:S02]  /*0c50*/  IMAD.X R9, RZ, RZ, R7, P4 ;  /* 0x000000ffff097224 */ /* 0x000fe400020e0607 */
[----:B------:R-:W2:Y:S04]  /*0c60*/  LDS R15, [R2+0x8] ;  /* 0x00000800020f7984 */ /* 0x000ea80000000800 */
[----:B------:R3:W4:Y:S02]  /*0c70*/  LDS R17, [R2+0xc] ;  /* 0x00000c0002117984 */ /* 0x0007240000000800 */
[----:B---3--:R-:W-:-:S04]  /*0c80*/  VIADD R2, R2, 0x10 ;  /* 0x0000001002027836 */ /* 0x008fc80000000000 */
[----:B------:R-:W-:Y:S01]  /*0c90*/  IMAD.MOV.U32 R3, RZ, RZ, R2 ;  /* 0x000000ffff037224 */ /* 0x000fe200078e0002 */
[----:B0-----:R-:W-:Y:S04]  /*0ca0*/  STG.E desc[UR6][R6.64], R11 ;  /* 0x0000000b06007986 */ /* 0x001fe8000c101906 */
[----:B-1----:R-:W-:Y:S04]  /*0cb0*/  STG.E desc[UR6][R6.64+0x4], R13 ;  /* 0x0000040d06007986 */ /* 0x002fe8000c101906 */
[----:B--2---:R-:W-:Y:S04]  /*0cc0*/  STG.E desc[UR6][R6.64+0x8], R15 ;  /* 0x0000080f06007986 */ /* 0x004fe8000c101906 */
[----:B----4-:R0:W-:Y:S02]  /*0cd0*/  STG.E desc[UR6][R6.64+0xc], R17 ;  /* 0x00000c1106007986 */ /* 0x0101e4000c101906 */
[----:B0-----:R-:W-:-:S02]  /*0ce0*/  IMAD.MOV.U32 R6, RZ, RZ, R8 ;  /* 0x000000ffff067224 */ /* 0x001fc400078e0008 */
[----:B------:R-:W-:-:S07]  /*0cf0*/  IMAD.MOV.U32 R7, RZ, RZ, R9 ;  /* 0x000000ffff077224 */ /* 0x000fce00078e0009 */
.L_x_4:
[----:B------:R-:W-:Y:S05]  /*0d00*/  @!P3 BRA `(.L_x_2) ;  /* 0x000000000050b947 */ /* 0x000fea0003800000 */
[----:B------:R-:W0:Y:S01]  /*0d10*/  LDS R7, [R3] ;  /* 0x0000000003077984 */ /* 0x000e220000000800 */
[----:B------:R-:W-:Y:S01]  /*0d20*/  ISETP.NE.AND P3, PT, R4, 0x1, PT ;  /* 0x000000010400780c */ /* 0x000fe20003f65270 */
[----:B------:R-:W-:Y:S01]  /*0d30*/  VIADD R2, R3, 0x4 ;  /* 0x0000000403027836 */ /* 0x000fe20000000000 */
[----:B------:R-:W-:Y:S01]  /*0d40*/  IADD3 R6, P4, PT, R8, 0x4, RZ ;  /* 0x0000000408067810 */ /* 0x000fe20007f9e0ff */
[----:B0-----:R0:W-:Y:S03]  /*0d50*/  STG.E desc[UR6][R8.64], R7 ;  /* 0x0000000708007986 */ /* 0x0011e6000c101906 */
[----:B0-----:R-:W-:-:S07]  /*0d60*/  IADD3.X R7, PT, PT, RZ, R9, RZ, P4, !PT ;  /* 0x00000009ff077210 */ /* 0x001fce00027fe4ff */
[----:B------:R-:W-:Y:S05]  /*0d70*/  @!P3 BRA `(.L_x_2) ;  /* 0x000000000034b947 */ /* 0x000fea0003800000 */
[----:B------:R-:W-:Y:S01]  /*0d80*/  ISETP.NE.AND P3, PT, R4, 0x2, PT ;  /* 0x000000020400780c */ /* 0x000fe20003f65270 */
[----:B------:R-:W0:Y:S01]  /*0d90*/  LDS R7, [R3+0x4] ;  /* 0x0000040003077984 */ /* 0x000e220000000800 */
[----:B------:R-:W-:Y:S01]  /*0da0*/  IADD3 R6, P4, PT, R8, 0x8, RZ ;  /* 0x0000000808067810 */ /* 0x000fe20007f9e0ff */
[----:B------:R-:W-:-:S10]  /*0db0*/  VIADD R2, R3, 0x8 ;  /* 0x0000000803027836 */ /* 0x000fd40000000000 */
[----:B------:R-:W1:Y:S01]  /*0dc0*/  @P3 LDS R11, [R3+0x8] ;  /* 0x00000800030b3984 */ /* 0x000e620000000800 */
[----:B------:R-:W-:Y:S01]  /*0dd0*/  @P3 IADD3 R10, P5, PT, R8, 0xc, RZ ;  /* 0x0000000c080a3810 */ /* 0x000fe20007fbe0ff */
[----:B------:R-:W-:-:S04]  /*0de0*/  @P3 VIADD R2, R3, 0xc ;  /* 0x0000000c03023836 */ /* 0x000fc80000000000 */
[--C-:B------:R-:W-:Y:S02]  /*0df0*/  @P3 IMAD.X R13, RZ, RZ, R9.reuse, P5 ;  /* 0x000000ffff0d3224 */ /* 0x100fe400028e0609 */
[----:B------:R-:W-:Y:S01]  /*0e00*/  @P3 IMAD.MOV.U32 R6, RZ, RZ, R10 ;  /* 0x000000ffff063224 */ /* 0x000fe200078e000a */
[----:B0-----:R0:W-:Y:S04]  /*0e10*/  STG.E desc[UR6][R8.64+0x4], R7 ;  /* 0x0000040708007986 */ /* 0x0011e8000c101906 */
[----:B-1----:R1:W-:Y:S01]  /*0e20*/  @P3 STG.E desc[UR6][R8.64+0x8], R11 ;  /* 0x0000080b08003986 */ /* 0x0023e2000c101906 */
[----:B0-----:R-:W-:Y:S02]  /*0e30*/  IMAD.X R7, RZ, RZ, R9, P4 ;  /* 0x000000ffff077224 */ /* 0x001fe400020e0609 */
[----:B------:R-:W-:-:S07]  /*0e40*/  @P3 IMAD.MOV.U32 R7, RZ, RZ, R13 ;  /* 0x000000ffff073224 */ /* 0x000fce00078e000d */
.L_x_2:
[----:B------:R-:W-:Y:S05]  /*0e50*/  @P2 BRA `(.L_x_5) ;  /* 0xfffffff8001c2947 */ /* 0x000fea000383ffff */
[----:B------:R-:W-:Y:S05]  /*0e60*/  EXIT ;  /* 0x000000000000794d */ /* 0x000fea0003800000 */
.L_x_6:
[----:B------:R-:W-:-:S00]  /*0e70*/  BRA `(.L_x_6) ;  /* 0xfffffffc00fc7947 */ /* 0x000fc0000383ffff */
[----:B------:R-:W-:-:S00]  /*0e80*/  NOP ;  /* 0x0000000000007918 */ /* 0x000fc00000000000 */
[----:B------:R-:W-:-:S00]  /*0e90*/  NOP ;  /* 0x0000000000007918 */ /* 0x000fc00000000000 */
[----:B------:R-:W-:-:S00]  /*0ea0*/  NOP ;  /* 0x0000000000007918 */ /* 0x000fc00000000000 */
[----:B------:R-:W-:-:S00]  /*0eb0*/  NOP ;  /* 0x0000000000007918 */ /* 0x000fc00000000000 */
[----:B------:R-:W-:-:S00]  /*0ec0*/  NOP ;  /* 0x0000000000007918 */ /* 0x000fc00000000000 */
[----:B------:R-:W-:-:S00]  /*0ed0*/  NOP ;  /* 0x0000000000007918 */ /* 0x000fc00000000000 */
[----:B------:R-:W-:-:S00]  /*0ee0*/  NOP ;  /* 0x0000000000007918 */ /* 0x000fc00000000000 */
[----:B------:R-:W-:-:S00]  /*0ef0*/  NOP ;  /* 0x0000000000007918 */ /* 0x000fc00000000000 */
.L_x_39:


//--------------------- .text.PoissonIcing        --------------------------
	.section	.text.PoissonIcing,"ax",@progbits
	.align	128
        .global         PoissonIcing
        .type           PoissonIcing,@function
        .size           PoissonIcing,(.L_x_38 - PoissonIcing)
        .other          PoissonIcing,@"STO_CUDA_ENTRY STV_DEFAULT"
PoissonIcing:
.text.PoissonIcing:
[----:B------:R-:W-:Y:S01]  /*0000*/  LDC R1, c[0x0][0x37c] ;  /* 0x0000df00ff017b82 */ /* 0x000fe20000000800 */
[----:B------:R-:W0:Y:S07]  /*0010*/  S2R R14, SR_TID.X ;  /* 0x00000000000e7919 */ /* 0x000e2e0000002100 */
[----:B------:R-:W0:Y:S01]  /*0020*/  S2UR UR4, SR_CTAID.X ;  /* 0x00000000000479c3 */ /* 0x000e220000002500 */
[----:B------:R-:W1:Y:S07]  /*0030*/  S2R R18, SR_TID.Y ;  /* 0x0000000000127919 */ /* 0x000e6e0000002200 */
[----:B------:R-:W0:Y:S08]  /*0040*/  LDC R15, c[0x0][0x360] ;  /* 0x0000d800ff0f7b82 */ /* 0x000e300000000800 */
[----:B------:R-:W1:Y:S08]  /*0050*/  S2UR UR5, SR_CTAID.Y ;  /* 0x00000000000579c3 */ /* 0x000e700000002600 */
[----:B------:R-:W1:Y:S08]  /*0060*/  LDC R19, c[0x0][0x364] ;  /* 0x0000d900ff137b82 */ /* 0x000e700000000800 */
[----:B------:R-:W2:Y:S01]  /*0070*/  LDC.64 R2, c[0x3][RZ] ;  /* 0x00c00000ff027b82 */ /* 0x000ea20000000a00 */
[----:B0-----:R-:W-:-:S05]  /*0080*/  IMAD R20, R15, UR4, R14 ;  /* 0x000000040f147c24 */ /* 0x001fca000f8e020e */
[----:B------:R-:W-:Y:S01]  /*0090*/  SHF.L.U32 R22, R20, 0x1, RZ ;  /* 0x0000000114167819 */ /* 0x000fe200000006ff */
[----:B-1----:R-:W-:-:S03]  /*00a0*/  IMAD R21, R19, UR5, R18 ;  /* 0x0000000513157c24 */ /* 0x002fc6000f8e0212 */
[----:B--2---:R-:W-:-:S04]  /*00b0*/  ISETP.GE.AND P0, PT, R22, R3, PT ;  /* 0x000000031600720c */ /* 0x004fc80003f06270 */
[----:B------:R-:W-:-:S13]  /*00c0*/  ISETP.GE.OR P0, PT, R21, R2, P0 ;  /* 0x000000021500720c */ /* 0x000fda0000706670 */
[----:B------:R-:W-:Y:S05]  /*00d0*/  @P0 EXIT ;  /* 0x000000000000094d */ /* 0x000fea0003800000 */
[----:B------:R-:W-:Y:S01]  /*00e0*/  IADD3 R2, PT, PT, R2, -0x1, RZ ;  /* 0xffffffff02027810 */ /* 0x000fe20007ffe0ff */
[----:B------:R-:W-:Y:S01]  /*00f0*/  VIADD R11, R3, 0xfffffffe ;  /* 0xfffffffe030b7836 */ /* 0x000fe20000000000 */
[C---:B------:R-:W-:Y:S01]  /*0100*/  ISETP.NE.AND P1, PT, R18.reuse, RZ, PT ;  /* 0x000000ff1200720c */ /* 0x040fe20003f25270 */
[----:B------:R-:W0:Y:S01]  /*0110*/  LDCU.64 UR10, c[0x0][0x358] ;  /* 0x00006b00ff0a77ac */ /* 0x000e220008000a00 */
[----:B------:R-:W-:Y:S02]  /*0120*/  IADD3 R7, PT, PT, R19, -0x1, RZ ;  /* 0xffffffff13077810 */ /* 0x000fe40007ffe0ff */
[----:B------:R-:W-:Y:S02]  /*0130*/  ISETP.NE.AND P0, PT, R21, R2, PT ;  /* 0x000000021500720c */ /* 0x000fe40003f05270 */
[----:B------:R-:W-:Y:S02]  /*0140*/  IADD3 R5, PT, PT, R3, -0x1, RZ ;  /* 0xffffffff03057810 */ /* 0x000fe40007ffe0ff */
[----:B------:R-:W-:-:S02]  /*0150*/  ISETP.NE.AND P0, PT, R18, R7, P0 ;  /* 0x000000071200720c */ /* 0x000fc40000705270 */
[----:B------:R-:W-:Y:S02]  /*0160*/  ISETP.GE.AND P3, PT, R22, R5, PT ;  /* 0x000000051600720c */ /* 0x000fe40003f66270 */
[C---:B------:R-:W-:Y:S01]  /*0170*/  ISETP.NE.AND P5, PT, R21.reuse, RZ, !P1 ;  /* 0x000000ff1500720c */ /* 0x040fe20004fa5270 */
[----:B------:R-:W1:Y:S01]  /*0180*/  LDC.64 R4, c[0x0][0x398] ;  /* 0x0000e600ff047b82 */ /* 0x000e620000000a00 */
[C---:B------:R-:W-:Y:S02]  /*0190*/  @!P1 ISETP.EQ.AND P4, PT, R21.reuse, RZ, !P3 ;  /* 0x000000ff1500920c */ /* 0x040fe40005f82270 */
[----:B------:R-:W-:Y:S02]  /*01a0*/  ISETP.GE.U32.OR P2, PT, R21, R2, P0 ;  /* 0x000000021500720c */ /* 0x000fe40000746470 */
[----:B------:R-:W-:Y:S02]  /*01b0*/  @!P1 SEL R9, RZ, 0x1, !P4 ;  /* 0x00000001ff099807 */ /* 0x000fe40006000000 */
[----:B------:R-:W-:-:S02]  /*01c0*/  IADD3 R7, PT, PT, R15, -0x1, RZ ;  /* 0xffffffff0f077810 */ /* 0x000fc40007ffe0ff */
[----:B------:R-:W-:Y:S02]  /*01d0*/  @!P0 ISETP.EQ.AND P6, PT, R21, R2, !P3 ;  /* 0x000000021500820c */ /* 0x000fe40005fc2270 */
[----:B------:R-:W-:Y:S02]  /*01e0*/  ISETP.GE.AND P4, PT, R22, R11, PT ;  /* 0x0000000b1600720c */ /* 0x000fe40003f86270 */
[----:B------:R-:W-:Y:S02]  /*01f0*/  @!P1 IADD3 R0, PT, PT, -R3, 0x1, RZ ;  /* 0x0000000103009810 */ /* 0x000fe40007ffe1ff */
[----:B------:R-:W-:Y:S02]  /*0200*/  @!P0 SEL R13, RZ, 0x1, !P6 ;  /* 0x00000001ff0d8807 */ /* 0x000fe40007000000 */
[----:B------:R-:W-:Y:S02]  /*0210*/  ISETP.NE.AND P6, PT, R14, R7, !P4 ;  /* 0x000000070e00720c */ /* 0x000fe400067c5270 */
[----:B------:R-:W-:-:S02]  /*0220*/  @P5 SEL R9, R0, R9, !P3 ;  /* 0x0000000900095207 */ /* 0x000fc40005800000 */
[----:B------:R-:W-:Y:S02]  /*0230*/  @!P0 IADD3 R0, PT, PT, R3, 0x1, RZ ;  /* 0x0000000103008810 */ /* 0x000fe40007ffe0ff */
[----:B------:R-:W-:Y:S02]  /*0240*/  ISETP.NE.AND P5, PT, R14, RZ, PT ;  /* 0x000000ff0e00720c */ /* 0x000fe40003fa5270 */
[----:B------:R-:W-:Y:S01]  /*0250*/  @!P2 SEL R13, R0, R13, !P3 ;  /* 0x0000000d000da207 */ /* 0x000fe20005800000 */
[C---:B------:R-:W-:Y:S01]  /*0260*/  IMAD R0, R21.reuse, R3, R22 ;  /* 0x0000000315007224 */ /* 0x040fe200078e0216 */
[----:B------:R-:W-:Y:S02]  /*0270*/  @!P1 ISETP.NE.AND P2, PT, R21, RZ, PT ;  /* 0x000000ff1500920c */ /* 0x000fe40003f45270 */
[----:B------:R-:W-:Y:S01]  /*0280*/  @!P1 IADD3 R25, PT, PT, -R3, RZ, RZ ;  /* 0x000000ff03199210 */ /* 0x000fe20007ffe1ff */
[----:B-1----:R-:W-:Y:S01]  /*0290*/  IMAD.WIDE R4, R0, 0x4, R4 ;  /* 0x0000000400047825 */ /* 0x002fe200078e0204 */
[----:B------:R-:W-:-:S02]  /*02a0*/  SEL R27, RZ, 0x1, P3 ;  /* 0x00000001ff1b7807 */ /* 0x000fc40001800000 */
[----:B------:R-:W-:Y:S02]  /*02b0*/  @!P1 SEL R25, R25, RZ, P2 ;  /* 0x000000ff19199207 */ /* 0x000fe40001000000 */
[----:B------:R-:W-:Y:S01]  /*02c0*/  @!P6 ISETP.NE.AND P2, PT, R22, R11, PT ;  /* 0x0000000b1600e20c */ /* 0x000fe20003f45270 */
[--C-:B------:R-:W-:Y:S01]  /*02d0*/  IMAD.WIDE.U32 R26, R27, 0x4, R4.reuse ;  /* 0x000000041b1a7825 */ /* 0x100fe200078e0004 */
[----:B------:R-:W-:Y:S01]  /*02e0*/  @!P5 ISETP.GT.AND P3, PT, R20, RZ, PT ;  /* 0x000000ff1400d20c */ /* 0x000fe20003f64270 */
[----:B0-----:R-:W2:Y:S01]  /*02f0*/  LDG.E R28, desc[UR10][R4.64] ;  /* 0x0000000a041c7981 */ /* 0x001ea2000c1e1900 */
[----:B------:R-:W-:Y:S01]  /*0300*/  @!P6 SEL R7, RZ, 0x1, P2 ;  /* 0x00000001ff07e807 */ /* 0x000fe20001000000 */
[--C-:B------:R-:W-:Y:S01]  /*0310*/  @!P1 IMAD.WIDE R24, R25, 0x4, R4.reuse ;  /* 0x0000000419189825 */ /* 0x100fe200078e0204 */
[----:B------:R-:W-:Y:S02]  /*0320*/  @!P0 ISETP.GE.U32.AND P2, PT, R21, R2, PT ;  /* 0x000000021500820c */ /* 0x000fe40003f46070 */
[----:B------:R-:W-:Y:S01]  /*0330*/  @!P6 SEL R7, R7, 0x2, P4 ;  /* 0x000000020707e807 */ /* 0x000fe20002000000 */
[----:B------:R-:W-:Y:S01]  /*0340*/  @!P1 IMAD.WIDE R8, R9, 0x4, R4 ;  /* 0x0000000409089825 */ /* 0x000fe200078e0204 */
[----:B------:R-:W-:Y:S01]  /*0350*/  @!P5 SEL R17, RZ, 0xffffffff, !P3 ;  /* 0xffffffffff11d807 */ /* 0x000fe20005800000 */
[----:B------:R-:W3:Y:S01]  /*0360*/  LDG.E R2, desc[UR10][R26.64] ;  /* 0x0000000a1a027981 */ /* 0x000ee2000c1e1900 */
[----:B------:R-:W-:-:S02]  /*0370*/  @!P6 LEA R6, P3, R7, R4, 0x2 ;  /* 0x000000040706e211 */ /* 0x000fc400078610ff */
[----:B------:R-:W-:Y:S01]  /*0380*/  @!P0 SEL R11, R3, RZ, !P2 ;  /* 0x000000ff030b8207 */ /* 0x000fe20005000000 */
[--C-:B------:R-:W-:Y:S01]  /*0390*/  @!P5 IMAD.WIDE R16, R17, 0x4, R4.reuse ;  /* 0x000000041110d825 */ /* 0x100fe200078e0204 */
[----:B------:R-:W-:Y:S01]  /*03a0*/  @!P6 LEA.HI.X R7, R7, R5, RZ, 0x2, P3 ;  /* 0x000000050707e211 */ /* 0x000fe200018f14ff */
[----:B------:R0:W4:Y:S02]  /*03b0*/  @!P1 LDG.E R24, desc[UR10][R24.64] ;  /* 0x0000000a18189981 */ /* 0x000124000c1e1900 */
[--C-:B------:R-:W-:Y:S02]  /*03c0*/  @!P0 IMAD.WIDE R10, R11, 0x4, R4.reuse ;  /* 0x000000040b0a8825 */ /* 0x100fe400078e0204 */
[----:B------:R1:W5:Y:S02]  /*03d0*/  @!P1 LDG.E R9, desc[UR10][R8.64] ;  /* 0x0000000a08099981 */ /* 0x000364000c1e1900 */
[----:B------:R-:W-:Y:S02]  /*03e0*/  @!P0 IMAD.WIDE R12, R13, 0x4, R4 ;  /* 0x000000040d0c8825 */ /* 0x000fe400078e0204 */
[----:B------:R-:W5:Y:S01]  /*03f0*/  @!P5 LDG.E R23, desc[UR10][R16.64] ;  /* 0x0000000a1017d981 */ /* 0x000f62000c1e1900 */
[----:B0-----:R-:W0:Y:S03]  /*0400*/  LDC R25, c[0x3][0x10] ;  /* 0x00c00400ff197b82 */ /* 0x001e260000000800 */
[----:B------:R1:W5:Y:S04]  /*0410*/  @!P6 LDG.E R7, desc[UR10][R6.64] ;  /* 0x0000000a0607e981 */ /* 0x000368000c1e1900 */
[----:B------:R1:W5:Y:S04]  /*0420*/  @!P0 LDG.E R10, desc[UR10][R10.64] ;  /* 0x0000000a0a0a8981 */ /* 0x000368000c1e1900 */
[----:B------:R-:W5:Y:S01]  /*0430*/  @!P0 LDG.E R12, desc[UR10][R12.64] ;  /* 0x0000000a0c0c8981 */ /* 0x000f62000c1e1900 */
[----:B------:R-:W1:Y:S01]  /*0440*/  S2UR UR6, SR_CgaCtaId ;  /* 0x00000000000679c3 */ /* 0x000e620000008800 */
[----:B------:R-:W-:Y:S01]  /*0450*/  UMOV UR4, 0x400 ;  /* 0x0000040000047882 */ /* 0x000fe20000000000 */
[----:B0-----:R-:W-:-:S02]  /*0460*/  IMAD R27, R18, R25, R25 ;  /* 0x00000019121b7224 */ /* 0x001fc400078e0219 */
[----:B------:R-:W-:-:S03]  /*0470*/  @!P1 IMAD.MOV R29, RZ, RZ, -R25 ;  /* 0x000000ffff1d9224 */ /* 0x000fc600078e0a19 */
[----:B------:R-:W-:Y:S01]  /*0480*/  LEA R27, R14, R27, 0x1 ;  /* 0x0000001b0e1b7211 */ /* 0x000fe200078e08ff */
[----:B-1----:R-:W-:-:S06]  /*0490*/  ULEA UR6, UR6, UR4, 0x18 ;  /* 0x0000000406067291 */ /* 0x002fcc000f8ec0ff */
[----:B------:R-:W-:-:S04]  /*04a0*/  LEA R8, R27, UR6, 0x2 ;  /* 0x000000061b087c11 */ /* 0x000fc8000f8e10ff */
[-C--:B------:R-:W-:Y:S02]  /*04b0*/  @!P1 LEA R6, R29, R8.reuse, 0x2 ;  /* 0x000000081d069211 */ /* 0x080fe400078e10ff */
[----:B------:R-:W-:Y:S01]  /*04c0*/  @!P0 LEA R11, R25, R8, 0x2 ;  /* 0x00000008190b8211 */ /* 0x000fe200078e10ff */
[----:B------:R-:W0:Y:S01]  /*04d0*/  LDC.64 R16, c[0x0][0x388] ;  /* 0x0000e200ff107b82 */ /* 0x000e220000000a00 */
[----:B--2---:R-:W-:Y:S04]  /*04e0*/  STS [R8+0x4], R28 ;  /* 0x0000041c08007388 */ /* 0x004fe80000000800 */
[----:B---3--:R1:W-:Y:S04]  /*04f0*/  STS [R8+0x8], R2 ;  /* 0x0000080208007388 */ /* 0x0083e80000000800 */
[----:B----4-:R-:W-:Y:S04]  /*0500*/  @!P1 STS [R6+0x4], R24 ;  /* 0x0000041806009388 */ /* 0x010fe80000000800 */
[----:B-----5:R2:W-:Y:S04]  /*0510*/  @!P1 STS [R6+0x8], R9 ;  /* 0x0000080906009388 */ /* 0x0205e80000000800 */
[----:B------:R3:W-:Y:S04]  /*0520*/  @!P5 STS [R8], R23 ;  /* 0x000000170800d388 */ /* 0x0007e80000000800 */
[----:B------:R3:W-:Y:S04]  /*0530*/  @!P6 STS [R8+0xc], R7 ;  /* 0x00000c070800e388 */ /* 0x0007e80000000800 */
[----:B------:R3:W-:Y:S04]  /*0540*/  @!P0 STS [R11+0x4], R10 ;  /* 0x0000040a0b008388 */ /* 0x0007e80000000800 */
[----:B------:R3:W-:Y:S01]  /*0550*/  @!P0 STS [R11+0x8], R12 ;  /* 0x0000080c0b008388 */ /* 0x0007e20000000800 */
[----:B------:R-:W-:Y:S06]  /*0560*/  BAR.SYNC.DEFER_BLOCKING 0x0 ;  /* 0x0000000000007b1d */ /* 0x000fec0000010000 */
[----:B0-----:R-:W1:Y:S01]  /*0570*/  LDG.E R16, desc[UR10][R16.64] ;  /* 0x0000000a10107981 */ /* 0x001e62000c1e1900 */
[----:B------:R-:W0:Y:S01]  /*0580*/  LDCU UR4, c[0x0][0x370] ;  /* 0x00006e00ff0477ac */ /* 0x000e220008000800 */
[----:B-1----:R-:W-:-:S04]  /*0590*/  LEA.HI R2, R16, R16, RZ, 0x1 ;  /* 0x0000001010027211 */ /* 0x002fc800078f08ff */
[----:B------:R-:W-:Y:S02]  /*05a0*/  LOP3.LUT R13, R2, 0xfffffffe, RZ, 0xc0, !PT ;  /* 0xfffffffe020d7812 */ /* 0x000fe400078ec0ff */
[----:B------:R-:W-:Y:S02]  /*05b0*/  LOP3.LUT R2, R21, 0x1, RZ, 0xc0, !PT ;  /* 0x0000000115027812 */ /* 0x000fe400078ec0ff */
[----:B------:R-:W-:-:S04]  /*05c0*/  IADD3 R13, PT, PT, R16, -R13, RZ ;  /* 0x8000000d100d7210 */ /* 0x000fc80007ffe0ff */
[----:B------:R-:W-:-:S04]  /*05d0*/  ISETP.NE.AND P0, PT, R13, R2, PT ;  /* 0x000000020d00720c */ /* 0x000fc80003f05270 */
[----:B--2---:R-:W-:-:S04]  /*05e0*/  SEL R9, RZ, 0x1, P0 ;  /* 0x00000001ff097807 */ /* 0x004fc80000000000 */
[----:B------:R-:W-:-:S04]  /*05f0*/  IADD3 R22, PT, PT, R22, R9, RZ ;  /* 0x0000000916167210 */ /* 0x000fc80007ffe0ff */
[----:B------:R-:W-:Y:S01]  /*0600*/  ISETP.GE.AND P1, PT, R22, R3, PT ;  /* 0x000000031600720c */ /* 0x000fe20003f26270 */
[----:B0-----:R-:W-:-:S12]  /*0610*/  IMAD R2, R15, UR4, RZ ;  /* 0x000000040f027c24 */ /* 0x001fd8000f8e02ff */
[----:B---3--:R-:W-:Y:S05]  /*0620*/  @P1 EXIT ;  /* 0x000000000000194d */ /* 0x008fea0003800000 */
[----:B------:R-:W-:Y:S01]  /*0630*/  VIADD R6, R19, 0x2 ;  /* 0x0000000213067836 */ /* 0x000fe20000000000 */
[----:B------:R-:W0:Y:S01]  /*0640*/  LDCU UR8, c[0x3][0xc] ;  /* 0x00c00180ff0877ac */ /* 0x000e220008000800 */
[----:B------:R-:W-:Y:S01]  /*0650*/  IMAD R19, R15, R19, RZ ;  /* 0x000000130f137224 */ /* 0x000fe200078e02ff */
[----:B------:R-:W-:Y:S01]  /*0660*/  IADD3 R10, PT, PT, R8, 0x4, RZ ;  /* 0x00000004080a7810 */ /* 0x000fe20007ffe0ff */
[----:B------:R-:W-:Y:S01]  /*0670*/  IMAD R3, R6, R25, RZ ;  /* 0x0000001906037224 */ /* 0x000fe200078e02ff */
[----:B------:R-:W1:Y:S01]  /*0680*/  LDCU.64 UR4, c[0x0][0x380] ;  /* 0x00007000ff0477ac */ /* 0x000e620008000a00 */
[----:B------:R-:W2:Y:S01]  /*0690*/  LDC.64 R6, c[0x0][0x390] ;  /* 0x0000e400ff067b82 */ /* 0x000ea20000000a00 */
[----:B------:R-:W-:Y:S01]  /*06a0*/  IMAD R21, R21, R2, R20 ;  /* 0x0000000215157224 */ /* 0x000fe200078e0214 */
[----:B------:R-:W-:Y:S01]  /*06b0*/  IADD3 R2, P1, PT, R0, R9, RZ ;  /* 0x0000000900027210 */ /* 0x000fe20007f3e0ff */
[----:B------:R-:W-:Y:S01]  /*06c0*/  IMAD R15, R15, R18, RZ ;  /* 0x000000120f0f7224 */ /* 0x000fe200078e02ff */
[----:B------:R-:W-:Y:S01]  /*06d0*/  R2UR UR12, R3 ;  /* 0x00000000030c72ca */ /* 0x000fe200000e0000 */
[----:B------:R-:W-:Y:S01]  /*06e0*/  IMAD.WIDE.U32 R4, R9, 0x4, R4 ;  /* 0x0000000409047825 */ /* 0x000fe200078e0004 */
[----:B------:R-:W-:-:S02]  /*06f0*/  R2UR UR9, R19 ;  /* 0x00000000130972ca */ /* 0x000fc400000e0000 */
[----:B------:R-:W-:Y:S02]  /*0700*/  LEA.HI.X.SX32 R9, R0, RZ, 0x1, P1 ;  /* 0x000000ff00097211 */ /* 0x000fe400008f0eff */
[----:B------:R-:W-:Y:S02]  /*0710*/  IADD3 R3, PT, PT, R15, R14, RZ ;  /* 0x0000000e0f037210 */ /* 0x000fe40007ffe0ff */
[----:B------:R-:W-:Y:S01]  /*0720*/  @P0 IADD3 R10, PT, PT, R8, RZ, RZ ;  /* 0x000000ff080a0210 */ /* 0x000fe20007ffe0ff */
[----:B0-----:R-:W-:-:S04]  /*0730*/  UISETP.GE.AND UP0, UPT, UR8, 0x1, UPT ;  /* 0x000000010800788c */ /* 0x001fc8000bf06270 */
[----:B------:R-:W-:Y:S01]  /*0740*/  USHF.L.U32 UR7, UR12, 0x2, URZ ;  /* 0x000000020c077899 */ /* 0x000fe200080006ff */
[----:B-1----:R-:W-:-:S03]  /*0750*/  LEA R12, P1, R2, UR4, 0x2 ;  /* 0x00000004020c7c11 */ /* 0x002fc6000f8210ff */
[----:B------:R-:W-:Y:S01]  /*0760*/  UIADD3 UR4, UPT, UPT, UR6, UR7, URZ ;  /* 0x0000000706047290 */ /* 0x000fe2000fffe0ff */
[----:B------:R-:W-:Y:S01]  /*0770*/  LEA.HI.X R13, R2, UR5, R9, 0x2, P1 ;  /* 0x00000005020d7c11 */ /* 0x000fe200088f1409 */
[----:B--2---:R-:W-:-:S04]  /*0780*/  IMAD.WIDE R6, R21, 0x4, R6 ;  /* 0x0000000415067825 */ /* 0x004fc800078e0206 */
[----:B------:R-:W-:Y:S01]  /*0790*/  LEA R2, R3, UR4, 0x2 ;  /* 0x0000000403027c11 */ /* 0x000fe2000f8e10ff */
[----:B------:R-:W-:Y:S06]  /*07a0*/  BRA.U !UP0, `(.L_x_7) ;  /* 0x0000000d08107547 */ /* 0x000fec000b800000 */
[----:B------:R0:W2:Y:S01]  /*07b0*/  LDG.E R0, desc[UR10][R12.64] ;  /* 0x0000000a0c007981 */ /* 0x0000a2000c1e1900 */
[----:B------:R-:W-:Y:S01]  /*07c0*/  HFMA2 R11, -RZ, RZ, 1.5048828125, 33.21875 ;  /* 0x3e055027ff0b7431 */ /* 0x000fe200000001ff */
[----:B------:R-:W1:Y:S01]  /*07d0*/  LDCU UR13, c[0x3][0x8] ;  /* 0x00c00100ff0d77ac */ /* 0x000e620008000800 */
[----:B------:R-:W-:Y:S01]  /*07e0*/  UIADD3 UR8, UPT, UPT, -UR8, URZ, URZ ;  /* 0x000000ff08087290 */ /* 0x000fe2000fffe1ff */
[----:B------:R-:W-:Y:S01]  /*07f0*/  UMOV UR4, URZ ;  /* 0x000000ff00047c82 */ /* 0x000fe20008000000 */
[----:B------:R-:W-:Y:S01]  /*0800*/  UMOV UR5, URZ ;  /* 0x000000ff00057c82 */ /* 0x000fe20008000000 */
[----:B0-----:R-:W-:Y:S02]  /*0810*/  MOV R13, 0x7f800000 ;  /* 0x7f800000000d7802 */ /* 0x001fe40000000f00 */
[----:B--2---:R-:W-:-:S04]  /*0820*/  FSETP.GEU.AND P0, PT, R0, 1.175494350822287508e-38, PT ;  /* 0x008000000000780b */ /* 0x004fc80003f0e000 */
[----:B------:R-:W-:-:S09]  /*0830*/  FSEL R12, RZ, -23, P0 ;  /* 0xc1b80000ff0c7808 */ /* 0x000fd20000000000 */
[----:B------:R-:W-:-:S04]  /*0840*/  @!P0 FMUL R0, R0, 8388608 ;  /* 0x4b00000000008820 */ /* 0x000fc80000400000 */
[C---:B------:R-:W-:Y:S01]  /*0850*/  FFMA R13, R0.reuse, R13, +INF ;  /* 0x7f800000000d7423 */ /* 0x040fe2000000000d */
[C---:B------:R-:W-:Y:S02]  /*0860*/  IADD3 R8, PT, PT, R0.reuse, -0x3f2aaaab, RZ ;  /* 0xc0d5555500087810 */ /* 0x040fe40007ffe0ff */
[----:B------:R-:W-:Y:S02]  /*0870*/  ISETP.GT.U32.AND P0, PT, R0, 0x7f7fffff, PT ;  /* 0x7f7fffff0000780c */ /* 0x000fe40003f04070 */
[----:B------:R-:W-:Y:S02]  /*0880*/  LOP3.LUT R9, R8, 0xff800000, RZ, 0xc0, !PT ;  /* 0xff80000008097812 */ /* 0x000fe400078ec0ff */
[----:B------:R-:W-:-:S03]  /*0890*/  FSETP.NEU.AND P1, PT, R0, RZ, PT ;  /* 0x000000ff0000720b */ /* 0x000fc60003f2d000 */
[----:B------:R-:W-:Y:S01]  /*08a0*/  IMAD.IADD R8, R0, 0x1, -R9 ;  /* 0x0000000100087824 */ /* 0x000fe200078e0a09 */
[----:B------:R-:W-:-:S03]  /*08b0*/  I2FP.F32.S32 R9, R9 ;  /* 0x0000000900097245 */ /* 0x000fc60000201400 */
[----:B------:R-:W-:Y:S02]  /*08c0*/  FADD R8, R8, -1 ;  /* 0xbf80000008087421 */ /* 0x000fe40000000000 */
[----:B------:R-:W-:Y:S01]  /*08d0*/  FFMA R12, R9, 1.1920928955078125e-07, R12 ;  /* 0x34000000090c7823 */ /* 0x000fe2000000000c */
[C---:B------:R-:W-:Y:S01]  /*08e0*/  IADD3 R9, PT, PT, -R25.reuse, RZ, RZ ;  /* 0x000000ff19097210 */ /* 0x040fe20007ffe1ff */
[C---:B------:R-:W-:Y:S01]  /*08f0*/  FFMA R11, R8.reuse, -R11, 0.14084610342979431152 ;  /* 0x3e1039f6080b7423 */ /* 0x040fe2000000080b */
[-C--:B------:R-:W-:Y:S02]  /*0900*/  LEA R25, R25, R10.reuse, 0x2 ;  /* 0x0000000a19197211 */ /* 0x080fe400078e10ff */
[----:B------:R-:W-:Y:S01]  /*0910*/  LEA R9, R9, R10, 0x2 ;  /* 0x0000000a09097211 */ /* 0x000fe200078e10ff */
[----:B------:R-:W-:-:S04]  /*0920*/  FFMA R11, R8, R11, -0.12148627638816833496 ;  /* 0xbdf8cdcc080b7423 */ /* 0x000fc8000000000b */
[----:B------:R-:W-:-:S04]  /*0930*/  FFMA R11, R8, R11, 0.13980610668659210205 ;  /* 0x3e0f2955080b7423 */ /* 0x000fc8000000000b */
[----:B------:R-:W-:-:S04]  /*0940*/  FFMA R11, R8, R11, -0.16684235632419586182 ;  /* 0xbe2ad8b9080b7423 */ /* 0x000fc8000000000b */
[----:B------:R-:W-:-:S04]  /*0950*/  FFMA R11, R8, R11, 0.20012299716472625732 ;  /* 0x3e4ced0b080b7423 */ /* 0x000fc8000000000b */
[----:B------:R-:W-:-:S04]  /*0960*/  FFMA R11, R8, R11, -0.24999669194221496582 ;  /* 0xbe7fff22080b7423 */ /* 0x000fc8000000000b */
[----:B------:R-:W-:-:S04]  /*0970*/  FFMA R11, R8, R11, 0.33333182334899902344 ;  /* 0x3eaaaa78080b7423 */ /* 0x000fc8000000000b */
[----:B------:R-:W-:-:S04]  /*0980*/  FFMA R11, R8, R11, -0.5 ;  /* 0xbf000000080b7423 */ /* 0x000fc8000000000b */
[----:B------:R-:W-:-:S04]  /*0990*/  FMUL R11, R8, R11 ;  /* 0x0000000b080b7220 */ /* 0x000fc80000400000 */
[----:B------:R-:W-:Y:S01]  /*09a0*/  FFMA R11, R8, R11, R8 ;  /* 0x0000000b080b7223 */ /* 0x000fe20000000008 */
[----:B------:R-:W-:-:S03]  /*09b0*/  IMAD.MOV.U32 R8, RZ, RZ, R2 ;  /* 0x000000ffff087224 */ /* 0x000fc600078e0002 */
[----:B------:R-:W-:-:S05]  /*09c0*/  @!P0 FFMA R13, R12, 0.69314718246459960938, R11 ;  /* 0x3f3172180c0d8823 */ /* 0x000fca000000000b */
[----:B-1----:R-:W-:-:S07]  /*09d0*/  FSEL R11, R13, -INF , P1 ;  /* 0xff8000000d0b7808 */ /* 0x002fce0000800000 */
.L_x_13:
[----:B------:R-:W-:-:S05]  /*09e0*/  I2FP.F32.U32 R12, UR5 ;  /* 0x00000005000c7c45 */ /* 0x000fca0008201000 */
[----:B------:R-:W-:-:S05]  /*09f0*/  FADD R13, R12, 1 ;  /* 0x3f8000000c0d7421 */ /* 0x000fca0000000000 */
[----:B------:R-:W-:-:S13]  /*0a00*/  FSETP.GE.AND P0, PT, |R13|, 3, PT ;  /* 0x404000000d00780b */ /* 0x000fda0003f06200 */
[----:B------:R-:W-:Y:S05]  /*0a10*/  @!P0 BRA `(.L_x_8) ;  /* 0x0000000000d08947 */ /* 0x000fea0003800000 */
[----:B------:R-:W-:-:S13]  /*0a20*/  FSETP.GE.AND P0, PT, |R13|, 7.8000001907348632812, PT ;  /* 0x40f9999a0d00780b */ /* 0x000fda0003f06200 */
[----:B------:R-:W-:Y:S05]  /*0a30*/  @!P0 BRA `(.L_x_9) ;  /* 0x0000000000948947 */ /* 0x000fea0003800000 */
[----:B------:R-:W-:Y:S01]  /*0a40*/  FADD R0, |R13|, -RZ ;  /* 0x800000ff0d007221 */ /* 0x000fe20000000200 */
[----:B------:R-:W-:-:S04]  /*0a50*/  MOV R20, 0x7f800000 ;  /* 0x7f80000000147802 */ /* 0x000fc80000000f00 */
[C---:B------:R-:W-:Y:S02]  /*0a60*/  IADD3 R16, PT, PT, R0.reuse, -0x3f2aaaab, RZ ;  /* 0xc0d5555500107810 */ /* 0x040fe40007ffe0ff */
[----:B------:R-:W-:Y:S02]  /*0a70*/  ISETP.GT.U32.AND P0, PT, R0, 0x7f7fffff, PT ;  /* 0x7f7fffff0000780c */ /* 0x000fe40003f04070 */
[----:B------:R-:W-:Y:S01]  /*0a80*/  LOP3.LUT R19, R16, 0xff800000, RZ, 0xc0, !PT ;  /* 0xff80000010137812 */ /* 0x000fe200078ec0ff */
[----:B------:R-:W-:-:S03]  /*0a90*/  HFMA2 R16, -RZ, RZ, 1.5048828125, 33.21875 ;  /* 0x3e055027ff107431 */ /* 0x000fc600000001ff */
[-C--:B------:R-:W-:Y:S02]  /*0aa0*/  IADD3 R17, PT, PT, R0, -R19.reuse, RZ ;  /* 0x8000001300117210 */ /* 0x080fe40007ffe0ff */
[----:B------:R-:W-:Y:S01]  /*0ab0*/  I2FP.F32.S32 R0, R19 ;  /* 0x0000001300007245 */ /* 0x000fe20000201400 */
[----:B------:R-:W-:Y:S02]  /*0ac0*/  IMAD.MOV.U32 R19, RZ, RZ, 0x3a4be755 ;  /* 0x3a4be755ff137424 */ /* 0x000fe400078e00ff */
[----:B------:R-:W-:-:S04]  /*0ad0*/  FADD R17, R17, -1 ;  /* 0xbf80000011117421 */ /* 0x000fc80000000000 */
[----:B------:R-:W-:-:S04]  /*0ae0*/  FFMA R16, R17, -R16, 0.14084610342979431152 ;  /* 0x3e1039f611107423 */ /* 0x000fc80000000810 */
[----:B------:R-:W-:-:S04]  /*0af0*/  FFMA R16, R17, R16, -0.12148627638816833496 ;  /* 0xbdf8cdcc11107423 */ /* 0x000fc80000000010 */
[----:B------:R-:W-:-:S04]  /*0b00*/  FFMA R16, R17, R16, 0.13980610668659210205 ;  /* 0x3e0f295511107423 */ /* 0x000fc80000000010 */
[----:B------:R-:W-:-:S04]  /*0b10*/  FFMA R16, R17, R16, -0.16684235632419586182 ;  /* 0xbe2ad8b911107423 */ /* 0x000fc80000000010 */
[----:B------:R-:W-:-:S04]  /*0b20*/  FFMA R16, R17, R16, 0.20012299716472625732 ;  /* 0x3e4ced0b11107423 */ /* 0x000fc80000000010 */
[C---:B------:R-:W-:Y:S02]  /*0b30*/  FFMA R18, R17.reuse, R16, -0.24999669194221496582 ;  /* 0xbe7fff2211127423 */ /* 0x040fe40000000010 */
[----:B------:R-:W0:Y:S02]  /*0b40*/  MUFU.RCP R16, |R13| ;  /* 0x4000000d00107308 */ /* 0x000e240000001000 */
[----:B------:R-:W-:-:S04]  /*0b50*/  FFMA R18, R17, R18, 0.33333182334899902344 ;  /* 0x3eaaaa7811127423 */ /* 0x000fc80000000012 */
[----:B------:R-:W-:-:S04]  /*0b60*/  FFMA R18, R17, R18, -0.5 ;  /* 0xbf00000011127423 */ /* 0x000fc80000000012 */
[----:B------:R-:W-:-:S04]  /*0b70*/  FMUL R18, R17, R18 ;  /* 0x0000001211127220 */ /* 0x000fc80000400000 */
[----:B------:R-:W-:Y:S01]  /*0b80*/  FFMA R18, R17, R18, R17 ;  /* 0x0000001211127223 */ /* 0x000fe20000000011 */
[----:B------:R-:W-:Y:S01]  /*0b90*/  FFMA R17, R0, 1.1920928955078125e-07, RZ ;  /* 0x3400000000117823 */ /* 0x000fe200000000ff */
[----:B0-----:R-:W-:-:S03]  /*0ba0*/  FMUL R0, R16, R16 ;  /* 0x0000001010007220 */ /* 0x001fc60000400000 */
[----:B------:R-:W-:Y:S01]  /*0bb0*/  FFMA R18, R17, 0.69314718246459960938, R18 ;  /* 0x3f31721811127823 */ /* 0x000fe20000000012 */
[C---:B------:R-:W-:Y:S01]  /*0bc0*/  @P0 FFMA R18, |R13|.reuse, R20, +INF ;  /* 0x7f8000000d120423 */ /* 0x040fe20000000214 */
[----:B------:R-:W-:Y:S01]  /*0bd0*/  FFMA R17, R0, R19, -0.0027776553761214017868 ;  /* 0xbb36095300117423 */ /* 0x000fe20000000013 */
[C---:B------:R-:W-:Y:S01]  /*0be0*/  FADD R19, |R13|.reuse, -0.5 ;  /* 0xbf0000000d137421 */ /* 0x040fe20000000200 */
[----:B------:R-:W-:Y:S01]  /*0bf0*/  FSETP.NEU.AND P0, PT, |R13|, +INF , PT ;  /* 0x7f8000000d00780b */ /* 0x000fe20003f0d200 */
[----:B------:R-:W-:Y:S01]  /*0c00*/  FMUL R18, R18, 0.5 ;  /* 0x3f00000012127820 */ /* 0x000fe20000400000 */
[----:B------:R-:W-:-:S03]  /*0c10*/  FFMA R17, R0, R17, 0.083333276212215423584 ;  /* 0x3daaaaa300117423 */ /* 0x000fc60000000011 */
[----:B------:R-:W-:Y:S01]  /*0c20*/  FMUL R18, R18, R19 ;  /* 0x0000001312127220 */ /* 0x000fe20000400000 */
[----:B------:R-:W-:-:S04]  /*0c30*/  FFMA R17, R16, R17, 0.91893851757049560547 ;  /* 0x3f6b3f8e10117423 */ /* 0x000fc80000000011 */
[--C-:B------:R-:W-:Y:S01]  /*0c40*/  FADD R17, R17, R18.reuse ;  /* 0x0000001211117221 */ /* 0x100fe20000000000 */
[----:B------:R-:W-:-:S04]  /*0c50*/  FADD R18, -|R13|, R18 ;  /* 0x000000120d127221 */ /* 0x000fc80000000300 */
[----:B------:R-:W-:-:S05]  /*0c60*/  FADD R17, R18, R17 ;  /* 0x0000001112117221 */ /* 0x000fca0000000000 */
[----:B------:R-:W-:Y:S01]  /*0c70*/  FSEL R0, R17, +INF , P0 ;  /* 0x7f80000011007808 */ /* 0x000fe20000000000 */
[----:B------:R-:W-:Y:S06]  /*0c80*/  BRA `(.L_x_10) ;  /* 0x00000004003c7947 */ /* 0x000fec0003800000 */
.L_x_9:
[----:B------:R-:W-:Y:S01]  /*0c90*/  FADD R0, |R13|, -3 ;  /* 0xc04000000d007421 */ /* 0x000fe20000000200 */
[----:B------:R-:W-:-:S03]  /*0ca0*/  HFMA2 R17, -RZ, RZ, 4.23046875, 0.62255859375 ;  /* 0x443b38fbff117431 */ /* 0x000fc600000001ff */
[----:B------:R-:W-:-:S04]  /*0cb0*/  FADD R13, R0, -259.2509765625 ;  /* 0xc381a020000d7421 */ /* 0x000fc80000000000 */
[----:B------:R-:W-:-:S04]  /*0cc0*/  FFMA R13, R0, R13, -10777.1796875 ;  /* 0xc62864b8000d7423 */ /* 0x000fc8000000000d */
[----:B------:R-:W-:-:S04]  /*0cd0*/  FFMA R13, R0, R13, -92685.046875 ;  /* 0xc7b50686000d7423 */ /* 0x000fc8000000000d */
[C---:B------:R-:W-:Y:S01]  /*0ce0*/  FFMA R16, R0.reuse, R13, -206353.578125 ;  /* 0xc849846500107423 */ /* 0x040fe2000000000d */
[----:B------:R-:W-:-:S04]  /*0cf0*/  FFMA R13, R0, -R17, -12349.7421875 ;  /* 0xc640f6f8000d7423 */ /* 0x000fc80000000811 */
[C---:B------:R-:W-:Y:S01]  /*0d00*/  FFMA R13, R0.reuse, R13, -41061.375 ;  /* 0xc7206560000d7423 */ /* 0x040fe2000000000d */
[----:B------:R-:W0:Y:S03]  /*0d10*/  MUFU.RCP R16, R16 ;  /* 0x0000001000107308 */ /* 0x000e260000001000 */
[----:B------:R-:W-:-:S04]  /*0d20*/  FFMA R13, R0, R13, -48310.6640625 ;  /* 0xc73cb6aa000d7423 */ /* 0x000fc8000000000d */
[----:B------:R-:W-:-:S04]  /*0d30*/  FFMA R13, R0, R13, -143033.40625 ;  /* 0xc80bae5a000d7423 */ /* 0x000fc8000000000d */
[----:B0-----:R-:W-:Y:S01]  /*0d40*/  FFMA R0, R13, R16, R0 ;  /* 0x000000100d007223 */ /* 0x001fe20000000000 */
[----:B------:R-:W-:Y:S06]  /*0d50*/  BRA `(.L_x_10) ;  /* 0x0000000400087947 */ /* 0x000fec0003800000 */
.L_x_8:
[----:B------:R-:W-:-:S13]  /*0d60*/  FSETP.GE.AND P0, PT, |R13|, 1.5, PT ;  /* 0x3fc000000d00780b */ /* 0x000fda0003f06200 */
[----:B------:R-:W-:Y:S05]  /*0d70*/  @!P0 BRA `(.L_x_11) ;  /* 0x0000000000348947 */ /* 0x000fea0003800000 */
[----:B------:R-:W-:Y:S01]  /*0d80*/  MOV R17, 0x385007fa ;  /* 0x385007fa00117802 */ /* 0x000fe20000000f00 */
[----:B------:R-:W-:-:S04]  /*0d90*/  FADD R0, |R13|, -2 ;  /* 0xc00000000d007421 */ /* 0x000fc80000000200 */
[----:B------:R-:W-:-:S04]  /*0da0*/  FFMA R13, R0, R17, -0.00022089484264142811298 ;  /* 0xb967a002000d7423 */ /* 0x000fc80000000011 */
[----:B------:R-:W-:-:S04]  /*0db0*/  FFMA R13, R0, R13, 0.00054131424985826015472 ;  /* 0x3a0de6fc000d7423 */ /* 0x000fc8000000000d */
[----:B------:R-:W-:-:S04]  /*0dc0*/  FFMA R13, R0, R13, -0.0012045169714838266373 ;  /* 0xba9de0e2000d7423 */ /* 0x000fc8000000000d */
[----:B------:R-:W-:-:S04]  /*0dd0*/  FFMA R13, R0, R13, 0.0028842517640441656113 ;  /* 0x3b3d05b7000d7423 */ /* 0x000fc8000000000d */
[----:B------:R-:W-:-:S04]  /*0de0*/  FFMA R13, R0, R13, -0.0073827579617500305176 ;  /* 0xbbf1eb10000d7423 */ /* 0x000fc8000000000d */
[----:B------:R-:W-:-:S04]  /*0df0*/  FFMA R13, R0, R13, 0.020581319928169250488 ;  /* 0x3ca89a28000d7423 */ /* 0x000fc8000000000d */
[----:B------:R-:W-:-:S04]  /*0e00*/  FFMA R13, R0, R13, -0.06735248863697052002 ;  /* 0xbd89f01a000d7423 */ /* 0x000fc8000000000d */
[----:B------:R-:W-:-:S04]  /*0e10*/  FFMA R13, R0, R13, 0.32246702909469604492 ;  /* 0x3ea51a66000d7423 */ /* 0x000fc8000000000d */
[----:B------:R-:W-:-:S04]  /*0e20*/  FFMA R13, R0, R13, 0.42278432846069335938 ;  /* 0x3ed87730000d7423 */ /* 0x000fc8000000000d */
[----:B------:R-:W-:Y:S01]  /*0e30*/  FMUL R0, R0, R13 ;  /* 0x0000000d00007220 */ /* 0x000fe20000400000 */
[----:B------:R-:W-:Y:S06]  /*0e40*/  BRA `(.L_x_10) ;  /* 0x0000000000cc7947 */ /* 0x000fec0003800000 */
.L_x_11:
[----:B------:R-:W-:-:S13]  /*0e50*/  FSETP.GE.AND P0, PT, |R13|, 0.69999998807907104492, PT ;  /* 0x3f3333330d00780b */ /* 0x000fda0003f06200 */
[----:B------:R-:W-:Y:S05]  /*0e60*/  @!P0 BRA `(.L_x_12) ;  /* 0x0000000000388947 */ /* 0x000fea0003800000 */
[----:B------:R-:W-:Y:S02]  /*0e70*/  HFMA2 R17, -RZ, RZ, 1.3076171875, -7640 ;  /* 0x3d3bef76ff117431 */ /* 0x000fe400000001ff */
[----:B------:R-:W-:-:S04]  /*0e80*/  FADD R0, -|R13|, 1 ;  /* 0x3f8000000d007421 */ /* 0x000fc80000000300 */
[----:B------:R-:W-:-:S04]  /*0e90*/  FFMA R13, R0, R17, 0.10373967140913009644 ;  /* 0x3dd47577000d7423 */ /* 0x000fc80000000011 */
[----:B------:R-:W-:-:S04]  /*0ea0*/  FFMA R13, R0, R13, 0.12280363589525222778 ;  /* 0x3dfb8079000d7423 */ /* 0x000fc8000000000d */
[----:B------:R-:W-:-:S04]  /*0eb0*/  FFMA R13, R0, R13, 0.12752421200275421143 ;  /* 0x3e0295b5000d7423 */ /* 0x000fc8000000000d */
[----:B------:R-:W-:-:S04]  /*0ec0*/  FFMA R13, R0, R13, 0.14321668446063995361 ;  /* 0x3e12a765000d7423 */ /* 0x000fc8000000000d */
[----:B------:R-:W-:-:S04]  /*0ed0*/  FFMA R13, R0, R13, 0.16934357583522796631 ;  /* 0x3e2d6867000d7423 */ /* 0x000fc8000000000d */
[----:B------:R-:W-:-:S04]  /*0ee0*/  FFMA R13, R0, R13, 0.2074079364538192749 ;  /* 0x3e5462bf000d7423 */ /* 0x000fc8000000000d */
[----:B------:R-:W-:-:S04]  /*0ef0*/  FFMA R13, R0, R13, 0.27058750391006469727 ;  /* 0x3e8a8a72000d7423 */ /* 0x000fc8000000000d */
[----:B------:R-:W-:-:S04]  /*0f00*/  FFMA R13, R0, R13, 0.40068542957305908203 ;  /* 0x3ecd26a4000d7423 */ /* 0x000fc8000000000d */
[----:B------:R-:W-:-:S04]  /*0f10*/  FFMA R13, R0, R13, 0.82246696949005126953 ;  /* 0x3f528d32000d7423 */ /* 0x000fc8000000000d */
[----:B------:R-:W-:-:S04]  /*0f20*/  FFMA R13, R0, R13, 0.57721567153930664062 ;  /* 0x3f13c468000d7423 */ /* 0x000fc8000000000d */
[----:B------:R-:W-:Y:S01]  /*0f30*/  FMUL R0, R0, R13 ;  /* 0x0000000d00007220 */ /* 0x000fe20000400000 */
[----:B------:R-:W-:Y:S06]  /*0f40*/  BRA `(.L_x_10) ;  /* 0x00000000008c7947 */ /* 0x000fec0003800000 */
.L_x_12:
[----:B------:R-:W-:Y:S01]  /*0f50*/  IMAD.MOV.U32 R0, RZ, RZ, 0x3b6b1c86 ;  /* 0x3b6b1c86ff007424 */ /* 0x000fe200078e00ff */
[----:B------:R-:W-:-:S03]  /*0f60*/  MOV R17, 0x3e055027 ;  /* 0x3e05502700117802 */ /* 0x000fc60000000f00 */
[----:B------:R-:W-:-:S04]  /*0f70*/  FFMA R0, |R13|, R0, -0.0054712854325771331787 ;  /* 0xbbb348780d007423 */ /* 0x000fc80000000200 */
[----:B------:R-:W-:-:S04]  /*0f80*/  FFMA R0, |R13|, R0, -0.044627126306295394897 ;  /* 0xbd36caef0d007423 */ /* 0x000fc80000000200 */
[----:B------:R-:W-:-:S04]  /*0f90*/  FFMA R0, |R13|, R0, 0.16731770336627960205 ;  /* 0x3e2b55550d007423 */ /* 0x000fc80000000200 */
[----:B------:R-:W-:-:S04]  /*0fa0*/  FFMA R0, |R13|, R0, -0.042135979980230331421 ;  /* 0xbd2c96c70d007423 */ /* 0x000fc80000000200 */
[----:B------:R-:W-:-:S04]  /*0fb0*/  FFMA R0, |R13|, R0, -0.6558672785758972168 ;  /* 0xbf27e6eb0d007423 */ /* 0x000fc80000000200 */
[----:B------:R-:W-:-:S04]  /*0fc0*/  FFMA R0, |R13|, R0, 0.57721537351608276367 ;  /* 0x3f13c4630d007423 */ /* 0x000fc80000000200 */
[----:B------:R-:W-:-:S04]  /*0fd0*/  FMUL R0, |R13|, R0 ;  /* 0x000000000d007220 */ /* 0x000fc80000400200 */
[----:B------:R-:W-:-:S05]  /*0fe0*/  FFMA R13, |R13|, R0, |R13| ;  /* 0x000000000d0d7223 */ /* 0x000fca000000060d */
[----:B------:R-:W-:-:S04]  /*0ff0*/  FSETP.GEU.AND P0, PT, R13, 1.175494350822287508e-38, PT ;  /* 0x008000000d00780b */ /* 0x000fc80003f0e000 */
[----:B------:R-:W-:-:S09]  /*1000*/  FSEL R16, RZ, -23, P0 ;  /* 0xc1b80000ff107808 */ /* 0x000fd20000000000 */
[----:B------:R-:W-:-:S05]  /*1010*/  @!P0 FMUL R13, R13, 8388608 ;  /* 0x4b0000000d0d8820 */ /* 0x000fca0000400000 */
[C---:B------:R-:W-:Y:S02]  /*1020*/  IADD3 R0, PT, PT, R13.reuse, -0x3f2aaaab, RZ ;  /* 0xc0d555550d007810 */ /* 0x040fe40007ffe0ff */
[C---:B------:R-:W-:Y:S02]  /*1030*/  ISETP.GT.U32.AND P0, PT, R13.reuse, 0x7f7fffff, PT ;  /* 0x7f7fffff0d00780c */ /* 0x040fe40003f04070 */
[----:B------:R-:W-:Y:S02]  /*1040*/  LOP3.LUT R18, R0, 0xff800000, RZ, 0xc0, !PT ;  /* 0xff80000000127812 */ /* 0x000fe400078ec0ff */
[C---:B------:R-:W-:Y:S02]  /*1050*/  FSETP.NEU.AND P1, PT, R13.reuse, RZ, PT ;  /* 0x000000ff0d00720b */ /* 0x040fe40003f2d000 */
[----:B------:R-:W-:-:S05]  /*1060*/  IADD3 R0, PT, PT, R13, -R18, RZ ;  /* 0x800000120d007210 */ /* 0x000fca0007ffe0ff */
[----:B------:R-:W-:-:S04]  /*1070*/  FADD R0, R0, -1 ;  /* 0xbf80000000007421 */ /* 0x000fc80000000000 */
[----:B------:R-:W-:-:S04]  /*1080*/  FFMA R17, R0, -R17, 0.14084610342979431152 ;  /* 0x3e1039f600117423 */ /* 0x000fc80000000811 */
[----:B------:R-:W-:-:S04]  /*1090*/  FFMA R17, R0, R17, -0.12148627638816833496 ;  /* 0xbdf8cdcc00117423 */ /* 0x000fc80000000011 */
[----:B------:R-:W-:-:S04]  /*10a0*/  FFMA R17, R0, R17, 0.13980610668659210205 ;  /* 0x3e0f295500117423 */ /* 0x000fc80000000011 */
[----:B------:R-:W-:-:S04]  /*10b0*/  FFMA R17, R0, R17, -0.16684235632419586182 ;  /* 0xbe2ad8b900117423 */ /* 0x000fc80000000011 */
[----:B------:R-:W-:-:S04]  /*10c0*/  FFMA R17, R0, R17, 0.20012299716472625732 ;  /* 0x3e4ced0b00117423 */ /* 0x000fc80000000011 */
[----:B------:R-:W-:-:S04]  /*10d0*/  FFMA R17, R0, R17, -0.24999669194221496582 ;  /* 0xbe7fff2200117423 */ /* 0x000fc80000000011 */
[----:B------:R-:W-:-:S04]  /*10e0*/  FFMA R17, R0, R17, 0.33333182334899902344 ;  /* 0x3eaaaa7800117423 */ /* 0x000fc80000000011 */
[C---:B------:R-:W-:Y:S01]  /*10f0*/  FFMA R19, R0.reuse, R17, -0.5 ;  /* 0xbf00000000137423 */ /* 0x040fe20000000011 */
[----:B------:R-:W-:Y:S02]  /*1100*/  I2FP.F32.S32 R17, R18 ;  /* 0x0000001200117245 */ /* 0x000fe40000201400 */
[----:B------:R-:W-:Y:S01]  /*1110*/  MOV R18, 0x7f800000 ;  /* 0x7f80000000127802 */ /* 0x000fe20000000f00 */
[C---:B------:R-:W-:Y:S02]  /*1120*/  FMUL R19, R0.reuse, R19 ;  /* 0x0000001300137220 */ /* 0x040fe40000400000 */
[----:B------:R-:W-:Y:S02]  /*1130*/  FFMA R16, R17, 1.1920928955078125e-07, R16 ;  /* 0x3400000011107823 */ /* 0x000fe40000000010 */
[----:B------:R-:W-:-:S04]  /*1140*/  FFMA R19, R0, R19, R0 ;  /* 0x0000001300137223 */ /* 0x000fc80000000000 */
[----:B------:R-:W-:Y:S01]  /*1150*/  FFMA R0, R16, 0.69314718246459960938, R19 ;  /* 0x3f31721810007823 */ /* 0x000fe20000000013 */
[----:B------:R-:W-:-:S05]  /*1160*/  @P0 FFMA R0, R13, R18, +INF ;  /* 0x7f8000000d000423 */ /* 0x000fca0000000012 */
[----:B------:R-:W-:-:S07]  /*1170*/  FSEL R0, -R0, +INF , P1 ;  /* 0x7f80000000007808 */ /* 0x000fce0000800100 */
.L_x_10:
[----:B------:R-:W0:Y:S01]  /*1180*/  LDS R13, [R9+0x4] ;  /* 0x00000400090d7984 */ /* 0x000e220000000800 */
[----:B------:R-:W-:Y:S01]  /*1190*/  FFMA R0, R11, R12, -R0 ;  /* 0x0000000c0b007223 */ /* 0x000fe20000000800 */
[----:B------:R-:W-:Y:S02]  /*11a0*/  UIADD3 UR8, UPT, UPT, UR8, 0x1, URZ ;  /* 0x0000000108087890 */ /* 0x000fe4000fffe0ff */
[----:B------:R-:W1:Y:S01]  /*11b0*/  LDS R16, [R10] ;  /* 0x000000000a107984 */ /* 0x000e620000000800 */
[----:B------:R-:W-:Y:S02]  /*11c0*/  UIADD3 UR5, UPT, UPT, UR5, 0x1, URZ ;  /* 0x0000000105057890 */ /* 0x000fe4000fffe0ff */
[----:B------:R-:W-:Y:S01]  /*11d0*/  UISETP.NE.AND UP0, UPT, UR8, URZ, UPT ;  /* 0x000000ff0800728c */ /* 0x000fe2000bf05270 */
[----:B------:R-:W2:Y:S04]  /*11e0*/  LDS R17, [R10+0x8] ;  /* 0x000008000a117984 */ /* 0x000ea80000000800 */
[----:B------:R-:W3:Y:S01]  /*11f0*/  LDS R19, [R25+0x4] ;  /* 0x0000040019137984 */ /* 0x000ee20000000800 */
[----:B0-----:R-:W-:Y:S01]  /*1200*/  VIADD R13, R13, UR4 ;  /* 0x000000040d0d7c36 */ /* 0x001fe20008000000 */
[----:B-1----:R-:W-:-:S04]  /*1210*/  IADD3 R16, PT, PT, R16, UR4, RZ ;  /* 0x0000000410107c10 */ /* 0x002fc8000fffe0ff */
[----:B------:R-:W-:Y:S02]  /*1220*/  I2FP.F32.S32 R13, R13 ;  /* 0x0000000d000d7245 */ /* 0x000fe40000201400 */
[----:B--2---:R-:W-:Y:S02]  /*1230*/  IADD3 R18, PT, PT, R17, UR4, RZ ;  /* 0x0000000411127c10 */ /* 0x004fe4000fffe0ff */
[----:B------:R-:W-:Y:S01]  /*1240*/  I2FP.F32.S32 R17, R16 ;  /* 0x0000001000117245 */ /* 0x000fe20000201400 */
[----:B------:R-:W-:Y:S01]  /*1250*/  FMUL R12, R13, -UR13 ;  /* 0x8000000d0d0c7c20 */ /* 0x000fe20008400000 */
[----:B---3--:R-:W-:Y:S01]  /*1260*/  IADD3 R16, PT, PT, R19, UR4, RZ ;  /* 0x0000000413107c10 */ /* 0x008fe2000fffe0ff */
[----:B------:R-:W-:Y:S01]  /*1270*/  UIADD3 UR4, UPT, UPT, UR4, -0x1, URZ ;  /* 0xffffffff04047890 */ /* 0x000fe2000fffe0ff */
[----:B------:R-:W-:Y:S01]  /*1280*/  I2FP.F32.S32 R19, R18 ;  /* 0x0000001200137245 */ /* 0x000fe20000201400 */
[----:B------:R-:W-:Y:S01]  /*1290*/  FFMA R0, R13, R12, R0 ;  /* 0x0000000c0d007223 */ /* 0x000fe20000000000 */
[----:B------:R-:W-:Y:S01]  /*12a0*/  FMUL R12, R17, -UR13 ;  /* 0x8000000d110c7c20 */ /* 0x000fe20008400000 */
[----:B------:R-:W-:-:S02]  /*12b0*/  I2FP.F32.S32 R21, R16 ;  /* 0x0000001000157245 */ /* 0x000fc40000201400 */
[----:B------:R-:W-:Y:S01]  /*12c0*/  FMUL R13, R19, -UR13 ;  /* 0x8000000d130d7c20 */ /* 0x000fe20008400000 */
[----:B------:R-:W-:Y:S01]  /*12d0*/  FFMA R0, R17, R12, R0 ;  /* 0x0000000c11007223 */ /* 0x000fe20000000000 */
[----:B------:R-:W-:Y:S02]  /*12e0*/  IMAD.MOV.U32 R17, RZ, RZ, 0x437c0000 ;  /* 0x437c0000ff117424 */ /* 0x000fe400078e00ff */
[----:B------:R-:W-:Y:S01]  /*12f0*/  FMUL R12, R21, -UR13 ;  /* 0x8000000d150c7c20 */ /* 0x000fe20008400000 */
[----:B------:R-:W-:Y:S01]  /*1300*/  FFMA R0, R19, R13, R0 ;  /* 0x0000000d13007223 */ /* 0x000fe20000000000 */
[----:B------:R-:W-:Y:S02]  /*1310*/  MOV R13, 0x3bbb989d ;  /* 0x3bbb989d000d7802 */ /* 0x000fe40000000f00 */
[----:B------:R-:W-:Y:S01]  /*1320*/  MOV R19, UR9 ;  /* 0x0000000900137c02 */ /* 0x000fe20008000f00 */
[----:B------:R-:W-:-:S04]  /*1330*/  FFMA R0, R21, R12, R0 ;  /* 0x0000000c15007223 */ /* 0x000fc80000000000 */
[----:B------:R-:W-:-:S04]  /*1340*/  FFMA.SAT R12, R0, R13, 0.5 ;  /* 0x3f000000000c7423 */ /* 0x000fc8000000200d */
[----:B------:R-:W-:-:S04]  /*1350*/  FFMA.RM R12, R12, R17, 12582913 ;  /* 0x4b4000010c0c7423 */ /* 0x000fc80000004011 */
[C---:B------:R-:W-:Y:S01]  /*1360*/  FADD R13, R12.reuse, -12583039 ;  /* 0xcb40007f0c0d7421 */ /* 0x040fe20000000000 */
[----:B------:R-:W-:-:S03]  /*1370*/  SHF.L.U32 R12, R12, 0x17, RZ ;  /* 0x000000170c0c7819 */ /* 0x000fc600000006ff */
[----:B------:R-:W-:-:S04]  /*1380*/  FFMA R13, R0, 1.4426950216293334961, -R13 ;  /* 0x3fb8aa3b000d7823 */ /* 0x000fc8000000080d */
[----:B------:R-:W-:-:S06]  /*1390*/  FFMA R13, R0, 1.925963033500011079e-08, R13 ;  /* 0x32a57060000d7823 */ /* 0x000fcc000000000d */
[----:B------:R-:W0:Y:S02]  /*13a0*/  MUFU.EX2 R13, R13 ;  /* 0x0000000d000d7308 */ /* 0x000e240000000800 */
[----:B0-----:R-:W-:-:S05]  /*13b0*/  FMUL R17, R12, R13 ;  /* 0x0000000d0c117220 */ /* 0x001fca0000400000 */
[----:B------:R0:W-:Y:S02]  /*13c0*/  STS [R8], R17 ;  /* 0x0000001108007388 */ /* 0x0001e40000000800 */
[----:B0-----:R-:W-:Y:S01]  /*13d0*/  LEA R8, R19, R8, 0x2 ;  /* 0x0000000813087211 */ /* 0x001fe200078e10ff */
[----:B------:R-:W-:Y:S06]  /*13e0*/  BRA.U UP0, `(.L_x_13) ;  /* 0xfffffff5007c7547 */ /* 0x000fec000b83ffff */
.L_x_7:
[----:B------:R0:W5:Y:S01]  /*13f0*/  LDG.E R6, desc[UR10][R6.64] ;  /* 0x0000000a06067981 */ /* 0x000162000c1e1900 */
[----:B------:R-:W1:Y:S01]  /*1400*/  LDCU UR4, c[0x3][0xc] ;  /* 0x00c00180ff0477ac */ /* 0x000e620008000800 */
[----:B------:R-:W-:Y:S01]  /*1410*/  HFMA2 R9, -RZ, RZ, 0, 0 ;  /* 0x00000000ff097431 */ /* 0x000fe200000001ff */
[----:B-1----:R-:W-:-:S09]  /*1420*/  UISETP.GE.AND UP0, UPT, UR4, 0x1, UPT ;  /* 0x000000010400788c */ /* 0x002fd2000bf06270 */
[----:B0-----:R-:W-:Y:S05]  /*1430*/  BRA.U !UP0, `(.L_x_14) ;  /* 0x0000000508f87547 */ /* 0x001fea000b800000 */
[----:B------:R-:W-:Y:S01]  /*1440*/  UISETP.GE.U32.AND UP0, UPT, UR4, 0x10, UPT ;  /* 0x000000100400788c */ /* 0x000fe2000bf06070 */
[----:B------:R-:W-:Y:S01]  /*1450*/  IMAD.MOV.U32 R9, RZ, RZ, RZ ;  /* 0x000000ffff097224 */ /* 0x000fe200078e00ff */
[----:B------:R-:W-:Y:S01]  /*1460*/  MOV R0, R2 ;  /* 0x0000000200007202 */ /* 0x000fe20000000f00 */
[----:B------:R-:W-:-:S06]  /*1470*/  ULOP3.LUT UR5, UR4, 0xf, URZ, 0xc0, !UPT ;  /* 0x0000000f04057892 */ /* 0x000fcc000f8ec0ff */
[----:B------:R-:W-:Y:S06]  /*1480*/  BRA.U !UP0, `(.L_x_15) ;  /* 0x0000000108f87547 */ /* 0x000fec000b800000 */
[----:B------:R-:W-:Y:S01]  /*1490*/  IADD3 R0, PT, PT, R3, UR12, RZ ;  /* 0x0000000c03007c10 */ /* 0x000fe2000fffe0ff */
[----:B------:R-:W-:Y:S02]  /*14a0*/  ULEA UR8, UR9, UR7, 0x3 ;  /* 0x0000000709087291 */ /* 0x000fe4000f8e18ff */
[----:B------:R-:W-:Y:S01]  /*14b0*/  LEA R15, R15, UR7, 0x2 ;  /* 0x000000070f0f7c11 */ /* 0x000fe2000f8e10ff */
[----:B------:R-:W-:Y:S02]  /*14c0*/  ULEA UR7, UR9, UR7, 0x2 ;  /* 0x0000000709077291 */ /* 0x000fe4000f8e10ff */
[----:B------:R-:W-:Y:S01]  /*14d0*/  MOV R9, UR9 ;  /* 0x0000000900097c02 */ /* 0x000fe20008000f00 */
[----:B------:R-:W-:Y:S01]  /*14e0*/  ULOP3.LUT UR4, UR4, 0x7ffffff0, URZ, 0xc0, !UPT ;  /* 0x7ffffff004047892 */ /* 0x000fe2000f8ec0ff */
[----:B------:R-:W-:Y:S01]  /*14f0*/  SHF.L.U32 R20, R0, 0x2, RZ ;  /* 0x0000000200147819 */ /* 0x000fe200000006ff */
[----:B------:R-:W-:Y:S01]  /*1500*/  IMAD R14, R14, 0x4, R15 ;  /* 0x000000040e0e7824 */ /* 0x000fe200078e020f */
[----:B------:R-:W-:Y:S01]  /*1510*/  LEA R21, R3, UR8, 0x2 ;  /* 0x0000000803157c11 */ /* 0x000fe2000f8e10ff */
[----:B------:R-:W-:Y:S01]  /*1520*/  UIADD3 UR4, UPT, UPT, -UR4, URZ, URZ ;  /* 0x000000ff04047290 */ /* 0x000fe2000fffe1ff */
[CC--:B------:R-:W-:Y:S01]  /*1530*/  LEA R15, R9.reuse, R20.reuse, 0x5 ;  /* 0x00000014090f7211 */ /* 0x0c0fe200078e28ff */
[C-C-:B------:R-:W-:Y:S01]  /*1540*/  IMAD R0, R9.reuse, 0x3c, R20.reuse ;  /* 0x0000003c09007824 */ /* 0x140fe200078e0214 */
[C---:B------:R-:W-:Y:S01]  /*1550*/  LEA R19, R9.reuse, R20, 0x4 ;  /* 0x0000001409137211 */ /* 0x040fe200078e20ff */
[--C-:B------:R-:W-:Y:S01]  /*1560*/  IMAD R7, R9, 0x38, R20.reuse ;  /* 0x0000003809077824 */ /* 0x100fe200078e0214 */
[----:B------:R-:W-:Y:S01]  /*1570*/  LEA R3, R3, UR7, 0x2 ;  /* 0x0000000703037c11 */ /* 0x000fe2000f8e10ff */
[----:B------:R-:W-:-:S02]  /*1580*/  IMAD R8, R9, 0x34, R20 ;  /* 0x0000003409087824 */ /* 0x000fc400078e0214 */
[C-C-:B------:R-:W-:Y:S02]  /*1590*/  IMAD R10, R9.reuse, 0x30, R20.reuse ;  /* 0x00000030090a7824 */ /* 0x140fe400078e0214 */
[C-C-:B------:R-:W-:Y:S02]  /*15a0*/  IMAD R11, R9.reuse, 0x2c, R20.reuse ;  /* 0x0000002c090b7824 */ /* 0x140fe400078e0214 */
[C-C-:B------:R-:W-:Y:S02]  /*15b0*/  IMAD R12, R9.reuse, 0x28, R20.reuse ;  /* 0x00000028090c7824 */ /* 0x140fe400078e0214 */
[C-C-:B------:R-:W-:Y:S02]  /*15c0*/  IMAD R13, R9.reuse, 0x24, R20.reuse ;  /* 0x00000024090d7824 */ /* 0x140fe400078e0214 */
[C-C-:B------:R-:W-:Y:S02]  /*15d0*/  IMAD R16, R9.reuse, 0x1c, R20.reuse ;  /* 0x0000001c09107824 */ /* 0x140fe400078e0214 */
[----:B------:R-:W-:-:S02]  /*15e0*/  IMAD R17, R9, 0x18, R20 ;  /* 0x0000001809117824 */ /* 0x000fc400078e0214 */
[C-C-:B------:R-:W-:Y:S02]  /*15f0*/  IMAD R18, R9.reuse, 0x14, R20.reuse ;  /* 0x0000001409127824 */ /* 0x140fe400078e0214 */
[----:B------:R-:W-:Y:S01]  /*1600*/  IMAD R20, R9, 0xc, R20 ;  /* 0x0000000c09147824 */ /* 0x000fe200078e0214 */
[----:B------:R-:W-:-:S07]  /*1610*/  MOV R9, RZ ;  /* 0x000000ff00097202 */ /* 0x000fce0000000f00 */
.L_x_16:
[----:B------:R-:W0:Y:S01]  /*1620*/  LDS R26, [R14+UR6] ;  /* 0x000000060e1a7984 */ /* 0x000e220008000800 */
[----:B------:R-:W-:-:S03]  /*1630*/  UIADD3 UR4, UPT, UPT, UR4, 0x10, URZ ;  /* 0x0000001004047890 */ /* 0x000fc6000fffe0ff */
[----:B------:R-:W1:Y:S01]  /*1640*/  LDS R25, [R3+UR6] ;  /* 0x0000000603197984 */ /* 0x000e620008000800 */
[----:B------:R-:W-:-:S03]  /*1650*/  UISETP.NE.AND UP0, UPT, UR4, URZ, UPT ;  /* 0x000000ff0400728c */ /* 0x000fc6000bf05270 */
[----:B------:R-:W2:Y:S04]  /*1660*/  LDS R24, [R21+UR6] ;  /* 0x0000000615187984 */ /* 0x000ea80008000800 */
[----:B------:R-:W3:Y:S04]  /*1670*/  LDS R23, [R20+UR6] ;  /* 0x0000000614177984 */ /* 0x000ee80008000800 */
[----:B------:R-:W4:Y:S01]  /*1680*/  LDS R22, [R19+UR6] ;  /* 0x0000000613167984 */ /* 0x000f220008000800 */
[----:B0-----:R-:W-:-:S03]  /*1690*/  FADD R26, R26, R9 ;  /* 0x000000091a1a7221 */ /* 0x001fc60000000000 */
[----:B------:R-:W0:Y:S01]  /*16a0*/  LDS R9, [R18+UR6] ;  /* 0x0000000612097984 */ /* 0x000e220008000800 */
[----:B-1----:R-:W-:-:S03]  /*16b0*/  FADD R27, R26, R25 ;  /* 0x000000191a1b7221 */ /* 0x002fc60000000000 */
[----:B------:R-:W1:Y:S01]  /*16c0*/  LDS R25, [R17+UR6] ;  /* 0x0000000611197984 */ /* 0x000e620008000800 */
[----:B--2---:R-:W-:-:S03]  /*16d0*/  FADD R26, R27, R24 ;  /* 0x000000181b1a7221 */ /* 0x004fc60000000000 */
[----:B------:R-:W2:Y:S01]  /*16e0*/  LDS R24, [R16+UR6] ;  /* 0x0000000610187984 */ /* 0x000ea20008000800 */
[----:B---3--:R-:W-:-:S03]  /*16f0*/  FADD R27, R26, R23 ;  /* 0x000000171a1b7221 */ /* 0x008fc60000000000 */
[----:B------:R-:W3:Y:S01]  /*1700*/  LDS R23, [R15+UR6] ;  /* 0x000000060f177984 */ /* 0x000ee20008000800 */
[----:B----4-:R-:W-:-:S03]  /*1710*/  FADD R26, R27, R22 ;  /* 0x000000161b1a7221 */ /* 0x010fc60000000000 */
        /* <DEDUP_REMOVED lines=13> */
[----:B------:R-:W-:Y:S01]  /*17f0*/  ULEA UR6, UR9, UR6, 0x6 ;  /* 0x0000000609067291 */ /* 0x000fe2000f8e30ff */
[----:B-1----:R-:W-:-:S04]  /*1800*/  FADD R25, R26, R25 ;  /* 0x000000191a197221 */ /* 0x002fc80000000000 */
[----:B--2---:R-:W-:-:S04]  /*1810*/  FADD R24, R25, R24 ;  /* 0x0000001819187221 */ /* 0x004fc80000000000 */
[----:B---3--:R-:W-:-:S04]  /*1820*/  FADD R23, R24, R23 ;  /* 0x0000001718177221 */ /* 0x008fc80000000000 */
[----:B----4-:R-:W-:-:S04]  /*1830*/  FADD R22, R23, R22 ;  /* 0x0000001617167221 */ /* 0x010fc80000000000 */
[----:B0-----:R-:W-:Y:S01]  /*1840*/  FADD R9, R22, R9 ;  /* 0x0000000916097221 */ /* 0x001fe20000000000 */
[----:B------:R-:W-:Y:S06]  /*1850*/  BRA.U UP0, `(.L_x_16) ;  /* 0xfffffffd00707547 */ /* 0x000fec000b83ffff */
[----:B------:R-:W-:-:S07]  /*1860*/  IADD3 R0, PT, PT, R14, UR6, RZ ;  /* 0x000000060e007c10 */ /* 0x000fce000fffe0ff */
.L_x_15:
[----:B------:R-:W-:-:S09]  /*1870*/  UISETP.NE.AND UP0, UPT, UR5, URZ, UPT ;  /* 0x000000ff0500728c */ /* 0x000fd2000bf05270 */
[----:B------:R-:W-:Y:S05]  /*1880*/  BRA.U !UP0, `(.L_x_14) ;  /* 0x0000000108e47547 */ /* 0x000fea000b800000 */
[----:B------:R-:W0:Y:S01]  /*1890*/  LDCU UR4, c[0x3][0xc] ;  /* 0x00c00180ff0477ac */ /* 0x000e220008000800 */
[----:B------:R-:W-:Y:S02]  /*18a0*/  UISETP.GE.U32.AND UP0, UPT, UR5, 0x8, UPT ;  /* 0x000000080500788c */ /* 0x000fe4000bf06070 */
[----:B0-----:R-:W-:-:S04]  /*18b0*/  ULOP3.LUT UR6, UR4, 0x7, URZ, 0xc0, !UPT ;  /* 0x0000000704067892 */ /* 0x001fc8000f8ec0ff */
[----:B------:R-:W-:-:S03]  /*18c0*/  UISETP.NE.AND UP1, UPT, UR6, URZ, UPT ;  /* 0x000000ff0600728c */ /* 0x000fc6000bf25270 */
[----:B------:R-:W-:Y:S08]  /*18d0*/  BRA.U !UP0, `(.L_x_17) ;  /* 0x0000000108647547 */ /* 0x000ff0000b800000 */
[----:B------:R-:W-:-:S05]  /*18e0*/  IMAD.U32 R19, RZ, RZ, UR9 ;  /* 0x00000009ff137e24 */ /* 0x000fca000f8e00ff */
[C---:B------:R-:W-:Y:S02]  /*18f0*/  LEA R3, R19.reuse, R0, 0x2 ;  /* 0x0000000013037211 */ /* 0x040fe400078e10ff */
[----:B------:R-:W0:Y:S02]  /*1900*/  LDS R0, [R0] ;  /* 0x0000000000007984 */ /* 0x000e240000000800 */
[C---:B------:R-:W-:Y:S02]  /*1910*/  LEA R7, R19.reuse, R3, 0x2 ;  /* 0x0000000313077211 */ /* 0x040fe400078e10ff */
[----:B------:R-:W1:Y:S02]  /*1920*/  LDS R3, [R3] ;  /* 0x0000000003037984 */ /* 0x000e640000000800 */
[C---:B------:R-:W-:Y:S02]  /*1930*/  LEA R8, R19.reuse, R7, 0x2 ;  /* 0x0000000713087211 */ /* 0x040fe400078e10ff */
[----:B------:R-:W2:Y:S02]  /*1940*/  LDS R7, [R7] ;  /* 0x0000000007077984 */ /* 0x000ea40000000800 */
[----:B------:R-:W-:-:S02]  /*1950*/  LEA R10, R19, R8, 0x2 ;  /* 0x00000008130a7211 */ /* 0x000fc400078e10ff */
[----:B------:R-:W3:Y:S03]  /*1960*/  LDS R11, [R8] ;  /* 0x00000000080b7984 */ /* 0x000ee60000000800 */
[C---:B------:R-:W-:Y:S01]  /*1970*/  IMAD R12, R19.reuse, 0x4, R10 ;  /* 0x00000004130c7824 */ /* 0x040fe200078e020a */
[----:B------:R-:W4:Y:S04]  /*1980*/  LDS R13, [R10] ;  /* 0x000000000a0d7984 */ /* 0x000f280000000800 */
[C---:B------:R-:W-:Y:S01]  /*1990*/  LEA R14, R19.reuse, R12, 0x2 ;  /* 0x0000000c130e7211 */ /* 0x040fe200078e10ff */
[----:B------:R-:W4:Y:S03]  /*19a0*/  LDS R15, [R12] ;  /* 0x000000000c0f7984 */ /* 0x000f260000000800 */
[----:B------:R-:W-:Y:S01]  /*19b0*/  LEA R16, R19, R14, 0x2 ;  /* 0x0000000e13107211 */ /* 0x000fe200078e10ff */
[----:B------:R-:W4:Y:S04]  /*19c0*/  LDS R17, [R14] ;  /* 0x000000000e117984 */ /* 0x000f280000000800 */
[----:B------:R-:W4:Y:S01]  /*19d0*/  LDS R18, [R16] ;  /* 0x0000000010127984 */ /* 0x000f220000000800 */
[----:B0-----:R-:W-:-:S04]  /*19e0*/  FADD R0, R9, R0 ;  /* 0x0000000009007221 */ /* 0x001fc80000000000 */
[----:B-1----:R-:W-:-:S04]  /*19f0*/  FADD R0, R0, R3 ;  /* 0x0000000300007221 */ /* 0x002fc80000000000 */
[----:B--2---:R-:W-:-:S04]  /*1a00*/  FADD R0, R0, R7 ;  /* 0x0000000700007221 */ /* 0x004fc80000000000 */
[----:B---3--:R-:W-:-:S04]  /*1a10*/  FADD R0, R0, R11 ;  /* 0x0000000b00007221 */ /* 0x008fc80000000000 */
[----:B----4-:R-:W-:-:S04]  /*1a20*/  FADD R0, R0, R13 ;  /* 0x0000000d00007221 */ /* 0x010fc80000000000 */
[----:B------:R-:W-:-:S04]  /*1a30*/  FADD R0, R0, R15 ;  /* 0x0000000f00007221 */ /* 0x000fc80000000000 */
[----:B------:R-:W-:Y:S01]  /*1a40*/  FADD R17, R0, R17 ;  /* 0x0000001100117221 */ /* 0x000fe20000000000 */
[----:B------:R-:W-:-:S03]  /*1a50*/  LEA R0, R19, R16, 0x2 ;  /* 0x0000001013007211 */ /* 0x000fc600078e10ff */
[----:B------:R-:W-:-:S07]  /*1a60*/  FADD R9, R17, R18 ;  /* 0x0000001211097221 */ /* 0x000fce0000000000 */
.L_x_17:
[----:B------:R-:W-:Y:S05]  /*1a70*/  BRA.U !UP1, `(.L_x_14) ;  /* 0x0000000109687547 */ /* 0x000fea000b800000 */
[----:B------:R-:W-:Y:S02]  /*1a80*/  UISETP.GE.U32.AND UP0, UPT, UR6, 0x4, UPT ;  /* 0x000000040600788c */ /* 0x000fe4000bf06070 */
[----:B------:R-:W-:-:S04]  /*1a90*/  ULOP3.LUT UR4, UR4, 0x3, URZ, 0xc0, !UPT ;  /* 0x0000000304047892 */ /* 0x000fc8000f8ec0ff */
[----:B------:R-:W-:-:S03]  /*1aa0*/  UISETP.NE.AND UP1, UPT, UR4, URZ, UPT ;  /* 0x000000ff0400728c */ /* 0x000fc6000bf25270 */
[----:B------:R-:W-:Y:S08]  /*1ab0*/  BRA.U !UP0, `(.L_x_18) ;  /* 0x0000000108347547 */ /* 0x000ff0000b800000 */
[----:B------:R-:W-:-:S05]  /*1ac0*/  MOV R12, UR9 ;  /* 0x00000009000c7c02 */ /* 0x000fca0008000f00 */
[C---:B------:R-:W-:Y:S02]  /*1ad0*/  IMAD R3, R12.reuse, 0x4, R0 ;  /* 0x000000040c037824 */ /* 0x040fe400078e0200 */
[----:B------:R-:W0:Y:S03]  /*1ae0*/  LDS R0, [R0] ;  /* 0x0000000000007984 */ /* 0x000e260000000800 */
[C---:B------:R-:W-:Y:S01]  /*1af0*/  LEA R7, R12.reuse, R3, 0x2 ;  /* 0x000000030c077211 */ /* 0x040fe200078e10ff */
[----:B------:R-:W1:Y:S03]  /*1b00*/  LDS R8, [R3] ;  /* 0x0000000003087984 */ /* 0x000e660000000800 */
[C---:B------:R-:W-:Y:S02]  /*1b10*/  LEA R10, R12.reuse, R7, 0x2 ;  /* 0x000000070c0a7211 */ /* 0x040fe400078e10ff */
[----:B------:R-:W2:Y:S04]  /*1b20*/  LDS R7, [R7] ;  /* 0x0000000007077984 */ /* 0x000ea80000000800 */
[----:B------:R-:W3:Y:S01]  /*1b30*/  LDS R11, [R10] ;  /* 0x000000000a0b7984 */ /* 0x000ee20000000800 */
[----:B0-----:R-:W-:Y:S01]  /*1b40*/  FADD R9, R9, R0 ;  /* 0x0000000009097221 */ /* 0x001fe20000000000 */
[----:B------:R-:W-:-:S03]  /*1b50*/  LEA R0, R12, R10, 0x2 ;  /* 0x0000000a0c007211 */ /* 0x000fc600078e10ff */
[----:B-1----:R-:W-:-:S04]  /*1b60*/  FADD R8, R9, R8 ;  /* 0x0000000809087221 */ /* 0x002fc80000000000 */
[----:B--2---:R-:W-:-:S04]  /*1b70*/  FADD R8, R8, R7 ;  /* 0x0000000708087221 */ /* 0x004fc80000000000 */
[----:B---3--:R-:W-:-:S07]  /*1b80*/  FADD R9, R8, R11 ;  /* 0x0000000b08097221 */ /* 0x008fce0000000000 */
.L_x_18:
[----:B------:R-:W-:Y:S05]  /*1b90*/  BRA.U !UP1, `(.L_x_14) ;  /* 0x0000000109207547 */ /* 0x000fea000b800000 */
[----:B------:R-:W-:-:S12]  /*1ba0*/  UIADD3 UR4, UPT, UPT, -UR4, URZ, URZ ;  /* 0x000000ff04047290 */ /* 0x000fd8000fffe1ff */
.L_x_19:
[----:B------:R0:W1:Y:S01]  /*1bb0*/  LDS R8, [R0] ;  /* 0x0000000000087984 */ /* 0x0000620000000800 */
[----:B------:R-:W-:Y:S01]  /*1bc0*/  UIADD3 UR4, UPT, UPT, UR4, 0x1, URZ ;  /* 0x0000000104047890 */ /* 0x000fe2000fffe0ff */
[----:B------:R-:W-:-:S03]  /*1bd0*/  MOV R3, UR9 ;  /* 0x0000000900037c02 */ /* 0x000fc60008000f00 */
[----:B------:R-:W-:Y:S02]  /*1be0*/  UISETP.NE.AND UP0, UPT, UR4, URZ, UPT ;  /* 0x000000ff0400728c */ /* 0x000fe4000bf05270 */
[----:B0-----:R-:W-:Y:S02]  /*1bf0*/  IMAD R0, R3, 0x4, R0 ;  /* 0x0000000403007824 */ /* 0x001fe400078e0200 */
[----:B-1----:R-:W-:-:S05]  /*1c00*/  FADD R9, R8, R9 ;  /* 0x0000000908097221 */ /* 0x002fca0000000000 */
[----:B------:R-:W-:Y:S05]  /*1c10*/  BRA.U UP0, `(.L_x_19) ;  /* 0xfffffffd00e47547 */ /* 0x000fea000b83ffff */
.L_x_14:
[----:B------:R-:W0:Y:S01]  /*1c20*/  LDCU UR4, c[0x3][0xc] ;  /* 0x00c00180ff0477ac */ /* 0x000e220008000800 */
[----:B------:R-:W-:Y:S01]  /*1c30*/  BSSY.RECONVERGENT B0, `(.L_x_20) ;  /* 0x0000020000007945 */ /* 0x000fe20003800200 */
[----:B0-----:R-:W-:-:S04]  /*1c40*/  MOV R0, UR4 ;  /* 0x0000000400007c02 */ /* 0x001fc80008000f00 */
[----:B------:R-:W-:-:S13]  /*1c50*/  ISETP.GE.AND P0, PT, R0, 0x1, PT ;  /* 0x000000010000780c */ /* 0x000fda0003f06270 */
[----:B------:R-:W-:Y:S05]  /*1c60*/  @!P0 BRA `(.L_x_21) ;  /* 0x00000000006c8947 */ /* 0x000fea0003800000 */
[----:B------:R-:W-:Y:S01]  /*1c70*/  HFMA2 R8, -RZ, RZ, 0, 0 ;  /* 0x00000000ff087431 */ /* 0x000fe200000001ff */
[----:B------:R-:W-:Y:S01]  /*1c80*/  MOV R7, RZ ;  /* 0x000000ff00077202 */ /* 0x000fe20000000f00 */
[----:B------:R-:W0:Y:S06]  /*1c90*/  LDCU UR4, c[0x3][0xc] ;  /* 0x00c00180ff0477ac */ /* 0x000e2c0008000800 */
.L_x_25:
[----:B------:R-:W1:Y:S01]  /*1ca0*/  LDS R0, [R2] ;  /* 0x0000000002007984 */ /* 0x000e620000000800 */
[----:B------:R-:W2:Y:S01]  /*1cb0*/  MUFU.RCP R10, R9 ;  /* 0x00000009000a7308 */ /* 0x000ea20000001000 */
[----:B------:R-:W-:Y:S01]  /*1cc0*/  BSSY.RECONVERGENT B1, `(.L_x_22) ;  /* 0x000000c000017945 */ /* 0x000fe20003800200 */
[----:B--2---:R-:W-:-:S04]  /*1cd0*/  FFMA R3, R10, -R9, 1 ;  /* 0x3f8000000a037423 */ /* 0x004fc80000000809 */
[----:B------:R-:W-:Y:S02]  /*1ce0*/  FFMA R3, R10, R3, R10 ;  /* 0x000000030a037223 */ /* 0x000fe4000000000a */
[----:B-1----:R-:W1:Y:S02]  /*1cf0*/  FCHK P0, R0, R9 ;  /* 0x0000000900007302 */ /* 0x002e640000000000 */
[----:B------:R-:W-:-:S04]  /*1d00*/  FFMA R10, R0, R3, RZ ;  /* 0x00000003000a7223 */ /* 0x000fc800000000ff */
[----:B------:R-:W-:-:S04]  /*1d10*/  FFMA R11, R10, -R9, R0 ;  /* 0x800000090a0b7223 */ /* 0x000fc80000000000 */
[----:B------:R-:W-:Y:S01]  /*1d20*/  FFMA R3, R3, R11, R10 ;  /* 0x0000000b03037223 */ /* 0x000fe2000000000a */
[----:B-1----:R-:W-:Y:S06]  /*1d30*/  @!P0 BRA `(.L_x_23) ;  /* 0x0000000000108947 */ /* 0x002fec0003800000 */
[----:B------:R-:W-:Y:S02]  /*1d40*/  MOV R3, R9 ;  /* 0x0000000900037202 */ /* 0x000fe40000000f00 */
[----:B------:R-:W-:-:S07]  /*1d50*/  MOV R10, 0x1d70 ;  /* 0x00001d70000a7802 */ /* 0x000fce0000000f00 */
[----:B0----5:R-:W-:Y:S05]  /*1d60*/  CALL.REL.NOINC `($__internal_0_$__cuda_sm3x_div_rn_noftz_f32_slowpath) ;  /* 0x00000000003c7944 */ /* 0x021fea0003c00000 */
[----:B------:R-:W-:-:S07]  /*1d70*/  IMAD.MOV.U32 R3, RZ, RZ, R0 ;  /* 0x000000ffff037224 */ /* 0x000fce00078e0000 */
.L_x_23:
[----:B0-----:R-:W-:Y:S05]  /*1d80*/  BSYNC.RECONVERGENT B1 ;  /* 0x0000000000017941 */ /* 0x001fea0003800200 */
.L_x_22:
[----:B------:R-:W-:-:S05]  /*1d90*/  FADD R8, R3, R8 ;  /* 0x0000000803087221 */ /* 0x000fca0000000000 */
[----:B-----5:R-:W-:-:S13]  /*1da0*/  FSETP.GT.AND P0, PT, R8, R6, PT ;  /* 0x000000060800720b */ /* 0x020fda0003f04000 */
[----:B------:R-:W-:Y:S05]  /*1db0*/  @P0 BRA `(.L_x_24) ;  /* 0x00000000001c0947 */ /* 0x000fea0003800000 */
[----:B------:R-:W-:Y:S02]  /*1dc0*/  IADD3 R7, PT, PT, R7, 0x1, RZ ;  /* 0x0000000107077810 */ /* 0x000fe40007ffe0ff */
[----:B------:R-:W-:Y:S02]  /*1dd0*/  MOV R0, UR4 ;  /* 0x0000000400007c02 */ /* 0x000fe40008000f00 */
[----:B------:R-:W-:Y:S02]  /*1de0*/  MOV R3, UR9 ;  /* 0x0000000900037c02 */ /* 0x000fe40008000f00 */
[----:B------:R-:W-:Y:S02]  /*1df0*/  ISETP.NE.AND P0, PT, R7, R0, PT ;  /* 0x000000000700720c */ /* 0x000fe40003f05270 */
[----:B------:R-:W-:-:S11]  /*1e00*/  LEA R2, R3, R2, 0x2 ;  /* 0x0000000203027211 */ /* 0x000fd600078e10ff */
[----:B------:R-:W-:Y:S05]  /*1e10*/  @P0 BRA `(.L_x_25) ;  /* 0xfffffffc00a00947 */ /* 0x000fea000383ffff */
.L_x_21:
[----:B------:R-:W-:-:S07]  /*1e20*/  VIADD R7, R0, 0xffffffff ;  /* 0xffffffff00077836 */ /* 0x000fce0000000000 */
.L_x_24:
[----:B------:R-:W-:Y:S05]  /*1e30*/  BSYNC.RECONVERGENT B0 ;  /* 0x0000000000007941 */ /* 0x000fea0003800200 */
.L_x_20:
[----:B------:R-:W-:Y:S01]  /*1e40*/  STG.E desc[UR10][R4.64], R7 ;  /* 0x0000000704007986 */ /* 0x000fe2000c10190a */
[----:B------:R-:W-:Y:S05]  /*1e50*/  EXIT ;  /* 0x000000000000794d */ /* 0x000fea0003800000 */
        .weak           $__internal_0_$__cuda_sm3x_div_rn_noftz_f32_slowpath
        .type           $__internal_0_$__cuda_sm3x_div_rn_noftz_f32_slowpath,@function
        .size           $__internal_0_$__cuda_sm3x_div_rn_noftz_f32_slowpath,(.L_x_38 - $__internal_0_$__cuda_sm3x_div_rn_noftz_f32_slowpath)
$__internal_0_$__cuda_sm3x_div_rn_noftz_f32_slowpath:
[----:B------:R-:W-:Y:S01]  /*1e60*/  SHF.R.U32.HI R12, RZ, 0x17, R3 ;  /* 0x00000017ff0c7819 */ /* 0x000fe20000011603 */
[----:B------:R-:W-:Y:S01]  /*1e70*/  BSSY.RECONVERGENT B2, `(.L_x_26) ;  /* 0x0000063000027945 */ /* 0x000fe20003800200 */
[----:B------:R-:W-:Y:S02]  /*1e80*/  SHF.R.U32.HI R11, RZ, 0x17, R0 ;  /* 0x00000017ff0b7819 */ /* 0x000fe40000011600 */
[----:B------:R-:W-:Y:S02]  /*1e90*/  LOP3.LUT R12, R12, 0xff, RZ, 0xc0, !PT ;  /* 0x000000ff0c0c7812 */ /* 0x000fe400078ec0ff */
[----:B------:R-:W-:Y:S02]  /*1ea0*/  LOP3.LUT R16, R11, 0xff, RZ, 0xc0, !PT ;  /* 0x000000ff0b107812 */ /* 0x000fe400078ec0ff */
[----:B------:R-:W-:Y:S02]  /*1eb0*/  IADD3 R15, PT, PT, R12, -0x1, RZ ;  /* 0xffffffff0c0f7810 */ /* 0x000fe40007ffe0ff */
[----:B------:R-:W-:-:S02]  /*1ec0*/  IADD3 R14, PT, PT, R16, -0x1, RZ ;  /* 0xffffffff100e7810 */ /* 0x000fc40007ffe0ff */
[----:B------:R-:W-:Y:S02]  /*1ed0*/  ISETP.GT.U32.AND P0, PT, R15, 0xfd, PT ;  /* 0x000000fd0f00780c */ /* 0x000fe40003f04070 */
[----:B------:R-:W-:Y:S02]  /*1ee0*/  MOV R13, R0 ;  /* 0x00000000000d7202 */ /* 0x000fe40000000f00 */
[----:B------:R-:W-:-:S13]  /*1ef0*/  ISETP.GT.U32.OR P0, PT, R14, 0xfd, P0 ;  /* 0x000000fd0e00780c */ /* 0x000fda0000704470 */
[----:B------:R-:W-:Y:S01]  /*1f00*/  @!P0 MOV R11, RZ ;  /* 0x000000ff000b8202 */ /* 0x000fe20000000f00 */
[----:B------:R-:W-:Y:S06]  /*1f10*/  @!P0 BRA `(.L_x_27) ;  /* 0x00000000005c8947 */ /* 0x000fec0003800000 */
[----:B------:R-:W-:Y:S02]  /*1f20*/  FSETP.GTU.FTZ.AND P1, PT, |R3|, +INF , PT ;  /* 0x7f8000000300780b */ /* 0x000fe40003f3c200 */
[----:B------:R-:W-:-:S04]  /*1f30*/  FSETP.GTU.FTZ.AND P0, PT, |R0|, +INF , PT ;  /* 0x7f8000000000780b */ /* 0x000fc80003f1c200 */
[----:B------:R-:W-:-:S13]  /*1f40*/  PLOP3.LUT P0, PT, P0, P1, PT, 0xf8, 0x8f ;  /* 0x00000000008f781c */ /* 0x000fda0000703f70 */
[----:B------:R-:W-:Y:S05]  /*1f50*/  @P0 BRA `(.L_x_28) ;  /* 0x00000004004c0947 */ /* 0x000fea0003800000 */
[----:B------:R-:W-:-:S13]  /*1f60*/  LOP3.LUT P0, RZ, R3, 0x7fffffff, R13, 0xc8, !PT ;  /* 0x7fffffff03ff7812 */ /* 0x000fda000780c80d */
[----:B------:R-:W-:Y:S05]  /*1f70*/  @!P0 BRA `(.L_x_29) ;  /* 0x00000004003c8947 */ /* 0x000fea0003800000 */
[C---:B------:R-:W-:Y:S02]  /*1f80*/  FSETP.NEU.FTZ.AND P0, PT, |R0|.reuse, +INF , PT ;  /* 0x7f8000000000780b */ /* 0x040fe40003f1d200 */
[----:B------:R-:W-:Y:S02]  /*1f90*/  FSETP.NEU.FTZ.AND P2, PT, |R3|, +INF , PT ;  /* 0x7f8000000300780b */ /* 0x000fe40003f5d200 */
[----:B------:R-:W-:-:S11]  /*1fa0*/  FSETP.NEU.FTZ.AND P1, PT, |R0|, +INF , PT ;  /* 0x7f8000000000780b */ /* 0x000fd60003f3d200 */
[----:B------:R-:W-:Y:S05]  /*1fb0*/  @!P2 BRA !P0, `(.L_x_29) ;  /* 0x00000004002ca947 */ /* 0x000fea0004000000 */
[----:B------:R-:W-:-:S04]  /*1fc0*/  LOP3.LUT P0, RZ, R13, 0x7fffffff, RZ, 0xc0, !PT ;  /* 0x7fffffff0dff7812 */ /* 0x000fc8000780c0ff */
[----:B------:R-:W-:-:S13]  /*1fd0*/  PLOP3.LUT P0, PT, P2, P0, PT, 0x2f, 0xf2 ;  /* 0x0000000000f2781c */ /* 0x000fda0001700577 */
[----:B------:R-:W-:Y:S05]  /*1fe0*/  @P0 BRA `(.L_x_30) ;  /* 0x0000000400180947 */ /* 0x000fea0003800000 */
[----:B------:R-:W-:-:S04]  /*1ff0*/  LOP3.LUT P0, RZ, R3, 0x7fffffff, RZ, 0xc0, !PT ;  /* 0x7fffffff03ff7812 */ /* 0x000fc8000780c0ff */
[----:B------:R-:W-:-:S13]  /*2000*/  PLOP3.LUT P0, PT, P1, P0, PT, 0x2f, 0xf2 ;  /* 0x0000000000f2781c */ /* 0x000fda0000f00577 */
[----:B------:R-:W-:Y:S05]  /*2010*/  @P0 BRA `(.L_x_31) ;  /* 0x0000000400000947 */ /* 0x000fea0003800000 */
[----:B------:R-:W-:Y:S02]  /*2020*/  ISETP.GE.AND P0, PT, R14, RZ, PT ;  /* 0x000000ff0e00720c */ /* 0x000fe40003f06270 */
[----:B------:R-:W-:-:S11]  /*2030*/  ISETP.GE.AND P1, PT, R15, RZ, PT ;  /* 0x000000ff0f00720c */ /* 0x000fd60003f26270 */
[----:B------:R-:W-:Y:S01]  /*2040*/  @P0 MOV R11, RZ ;  /* 0x000000ff000b0202 */ /* 0x000fe20000000f00 */
[----:B------:R-:W-:Y:S02]  /*2050*/  @!P0 IMAD.MOV.U32 R11, RZ, RZ, -0x40 ;  /* 0xffffffc0ff0b8424 */ /* 0x000fe400078e00ff */
[----:B------:R-:W-:Y:S01]  /*2060*/  @!P0 FFMA R13, R0, 1.84467440737095516160e+19, RZ ;  /* 0x5f800000000d8823 */ /* 0x000fe200000000ff */
[----:B------:R-:W-:Y:S02]  /*2070*/  @!P1 FFMA R3, R3, 1.84467440737095516160e+19, RZ ;  /* 0x5f80000003039823 */ /* 0x000fe400000000ff */
[----:B------:R-:W-:-:S07]  /*2080*/  @!P1 IADD3 R11, PT, PT, R11, 0x40, RZ ;  /* 0x000000400b0b9810 */ /* 0x000fce0007ffe0ff */
.L_x_27:
[----:B------:R-:W-:Y:S01]  /*2090*/  LEA R0, R12, 0xc0800000, 0x17 ;  /* 0xc08000000c007811 */ /* 0x000fe200078eb8ff */
[----:B------:R-:W-:Y:S03]  /*20a0*/  BSSY.RECONVERGENT B3, `(.L_x_32) ;  /* 0x0000036000037945 */ /* 0x000fe60003800200 */
[----:B------:R-:W-:Y:S02]  /*20b0*/  IADD3 R14, PT, PT, -R0, R3, RZ ;  /* 0x00000003000e7210 */ /* 0x000fe40007ffe1ff */
[----:B------:R-:W-:Y:S02]  /*20c0*/  IADD3 R3, PT, PT, R16, -0x7f, RZ ;  /* 0xffffff8110037810 */ /* 0x000fe40007ffe0ff */
[----:B------:R-:W0:Y:S01]  /*20d0*/  MUFU.RCP R15, R14 ;  /* 0x0000000e000f7308 */ /* 0x000e220000001000 */
[----:B------:R-:W-:Y:S01]  /*20e0*/  FADD.FTZ R17, -R14, -RZ ;  /* 0x800000ff0e117221 */ /* 0x000fe20000010100 */
[C---:B------:R-:W-:Y:S01]  /*20f0*/  IADD3 R12, PT, PT, R3.reuse, 0x7f, -R12 ;  /* 0x0000007f030c7810 */ /* 0x040fe20007ffe80c */
[----:B------:R-:W-:-:S03]  /*2100*/  IMAD R0, R3, -0x800000, R13 ;  /* 0xff80000003007824 */ /* 0x000fc600078e020d */
[----:B------:R-:W-:Y:S01]  /*2110*/  IADD3 R12, PT, PT, R12, R11, RZ ;  /* 0x0000000b0c0c7210 */ /* 0x000fe20007ffe0ff */
[----:B0-----:R-:W-:-:S04]  /*2120*/  FFMA R16, R15, R17, 1 ;  /* 0x3f8000000f107423 */ /* 0x001fc80000000011 */
[----:B------:R-:W-:-:S04]  /*2130*/  FFMA R18, R15, R16, R15 ;  /* 0x000000100f127223 */ /* 0x000fc8000000000f */
[----:B------:R-:W-:-:S04]  /*2140*/  FFMA R13, R0, R18, RZ ;  /* 0x00000012000d7223 */ /* 0x000fc800000000ff */
[----:B------:R-:W-:-:S04]  /*2150*/  FFMA R16, R17, R13, R0 ;  /* 0x0000000d11107223 */ /* 0x000fc80000000000 */
[----:B------:R-:W-:-:S04]  /*2160*/  FFMA R13, R18, R16, R13 ;  /* 0x00000010120d7223 */ /* 0x000fc8000000000d */
[----:B------:R-:W-:-:S04]  /*2170*/  FFMA R16, R17, R13, R0 ;  /* 0x0000000d11107223 */ /* 0x000fc80000000000 */
[----:B------:R-:W-:-:S05]  /*2180*/  FFMA R0, R18, R16, R13 ;  /* 0x0000001012007223 */ /* 0x000fca000000000d */
[----:B------:R-:W-:-:S04]  /*2190*/  SHF.R.U32.HI R3, RZ, 0x17, R0 ;  /* 0x00000017ff037819 */ /* 0x000fc80000011600 */
[----:B------:R-:W-:-:S04]  /*21a0*/  LOP3.LUT R3, R3, 0xff, RZ, 0xc0, !PT ;  /* 0x000000ff03037812 */ /* 0x000fc800078ec0ff */
[----:B------:R-:W-:-:S05]  /*21b0*/  IADD3 R15, PT, PT, R3, R12, RZ ;  /* 0x0000000c030f7210 */ /* 0x000fca0007ffe0ff */
[----:B------:R-:W-:-:S05]  /*21c0*/  VIADD R3, R15, 0xffffffff ;  /* 0xffffffff0f037836 */ /* 0x000fca0000000000 */
[----:B------:R-:W-:-:S13]  /*21d0*/  ISETP.GE.U32.AND P0, PT, R3, 0xfe, PT ;  /* 0x000000fe0300780c */ /* 0x000fda0003f06070 */
[----:B------:R-:W-:Y:S05]  /*21e0*/  @!P0 BRA `(.L_x_33) ;  /* 0x0000000000808947 */ /* 0x000fea0003800000 */
[----:B------:R-:W-:-:S13]  /*21f0*/  ISETP.GT.AND P0, PT, R15, 0xfe, PT ;  /* 0x000000fe0f00780c */ /* 0x000fda0003f04270 */
[----:B------:R-:W-:Y:S05]  /*2200*/  @P0 BRA `(.L_x_34) ;  /* 0x00000000006c0947 */ /* 0x000fea0003800000 */
[----:B------:R-:W-:-:S13]  /*2210*/  ISETP.GE.AND P0, PT, R15, 0x1, PT ;  /* 0x000000010f00780c */ /* 0x000fda0003f06270 */
[----:B------:R-:W-:Y:S05]  /*2220*/  @P0 BRA `(.L_x_35) ;  /* 0x0000000000740947 */ /* 0x000fea0003800000 */
[----:B------:R-:W-:Y:S02]  /*2230*/  ISETP.GE.AND P0, PT, R15, -0x18, PT ;  /* 0xffffffe80f00780c */ /* 0x000fe40003f06270 */
[----:B------:R-:W-:-:S11]  /*2240*/  LOP3.LUT R0, R0, 0x80000000, RZ, 0xc0, !PT ;  /* 0x8000000000007812 */ /* 0x000fd600078ec0ff */
[----:B------:R-:W-:Y:S05]  /*2250*/  @!P0 BRA `(.L_x_35) ;  /* 0x0000000000688947 */ /* 0x000fea0003800000 */
[CCC-:B------:R-:W-:Y:S01]  /*2260*/  FFMA.RZ R3, R18.reuse, R16.reuse, R13.reuse ;  /* 0x0000001012037223 */ /* 0x1c0fe2000000c00d */
[C---:B------:R-:W-:Y:S01]  /*2270*/  IADD3 R14, PT, PT, R15.reuse, 0x20, RZ ;  /* 0x000000200f0e7810 */ /* 0x040fe20007ffe0ff */
[CCC-:B------:R-:W-:Y:S01]  /*2280*/  FFMA.RM R12, R18.reuse, R16.reuse, R13.reuse ;  /* 0x00000010120c7223 */ /* 0x1c0fe2000000400d */
[----:B------:R-:W-:Y:S02]  /*2290*/  ISETP.NE.AND P2, PT, R15, RZ, PT ;  /* 0x000000ff0f00720c */ /* 0x000fe40003f45270 */
[----:B------:R-:W-:Y:S01]  /*22a0*/  LOP3.LUT R11, R3, 0x7fffff, RZ, 0xc0, !PT ;  /* 0x007fffff030b7812 */ /* 0x000fe200078ec0ff */
[----:B------:R-:W-:Y:S01]  /*22b0*/  FFMA.RP R3, R18, R16, R13 ;  /* 0x0000001012037223 */ /* 0x000fe2000000800d */
[----:B------:R-:W-:Y:S02]  /*22c0*/  ISETP.NE.AND P1, PT, R15, RZ, PT ;  /* 0x000000ff0f00720c */ /* 0x000fe40003f25270 */
[----:B------:R-:W-:Y:S02]  /*22d0*/  LOP3.LUT R11, R11, 0x800000, RZ, 0xfc, !PT ;  /* 0x008000000b0b7812 */ /* 0x000fe400078efcff */
[----:B------:R-:W-:-:S02]  /*22e0*/  IADD3 R13, PT, PT, -R15, RZ, RZ ;  /* 0x000000ff0f0d7210 */ /* 0x000fc40007ffe1ff */
[----:B------:R-:W-:Y:S02]  /*22f0*/  SHF.L.U32 R14, R11, R14, RZ ;  /* 0x0000000e0b0e7219 */ /* 0x000fe400000006ff */
[----:B------:R-:W-:Y:S02]  /*2300*/  FSETP.NEU.FTZ.AND P0, PT, R3, R12, PT ;  /* 0x0000000c0300720b */ /* 0x000fe40003f1d000 */
[----:B------:R-:W-:Y:S02]  /*2310*/  SEL R12, R13, RZ, P2 ;  /* 0x000000ff0d0c7207 */ /* 0x000fe40001000000 */
[----:B------:R-:W-:Y:S02]  /*2320*/  ISETP.NE.AND P1, PT, R14, RZ, P1 ;  /* 0x000000ff0e00720c */ /* 0x000fe40000f25270 */
[----:B------:R-:W-:Y:S02]  /*2330*/  SHF.R.U32.HI R12, RZ, R12, R11 ;  /* 0x0000000cff0c7219 */ /* 0x000fe4000001160b */
[----:B------:R-:W-:-:S02]  /*2340*/  PLOP3.LUT P0, PT, P0, P1, PT, 0xf8, 0x8f ;  /* 0x00000000008f781c */ /* 0x000fc40000703f70 */
[----:B------:R-:W-:Y:S02]  /*2350*/  SHF.R.U32.HI R14, RZ, 0x1, R12 ;  /* 0x00000001ff0e7819 */ /* 0x000fe4000001160c */
[----:B------:R-:W-:-:S04]  /*2360*/  SEL R3, RZ, 0x1, !P0 ;  /* 0x00000001ff037807 */ /* 0x000fc80004000000 */
[----:B------:R-:W-:-:S04]  /*2370*/  LOP3.LUT R3, R3, 0x1, R14, 0xf8, !PT ;  /* 0x0000000103037812 */ /* 0x000fc800078ef80e */
[----:B------:R-:W-:-:S04]  /*2380*/  LOP3.LUT R3, R3, R12, RZ, 0xc0, !PT ;  /* 0x0000000c03037212 */ /* 0x000fc800078ec0ff */
[----:B------:R-:W-:-:S04]  /*2390*/  IADD3 R3, PT, PT, R14, R3, RZ ;  /* 0x000000030e037210 */ /* 0x000fc80007ffe0ff */
[----:B------:R-:W-:Y:S01]  /*23a0*/  LOP3.LUT R0, R3, R0, RZ, 0xfc, !PT ;  /* 0x0000000003007212 */ /* 0x000fe200078efcff */
[----:B------:R-:W-:Y:S06]  /*23b0*/  BRA `(.L_x_35) ;  /* 0x0000000000107947 */ /* 0x000fec0003800000 */
.L_x_34:
[----:B------:R-:W-:-:S04]  /*23c0*/  LOP3.LUT R0, R0, 0x80000000, RZ, 0xc0, !PT ;  /* 0x8000000000007812 */ /* 0x000fc800078ec0ff */
[----:B------:R-:W-:Y:S01]  /*23d0*/  LOP3.LUT R0, R0, 0x7f800000, RZ, 0xfc, !PT ;  /* 0x7f80000000007812 */ /* 0x000fe200078efcff */
[----:B------:R-:W-:Y:S06]  /*23e0*/  BRA `(.L_x_35) ;  /* 0x0000000000047947 */ /* 0x000fec0003800000 */
.L_x_33:
[----:B------:R-:W-:-:S07]  /*23f0*/  LEA R0, R12, R0, 0x17 ;  /* 0x000000000c007211 */ /* 0x000fce00078eb8ff */
.L_x_35:
[----:B------:R-:W-:Y:S05]  /*2400*/  BSYNC.RECONVERGENT B3 ;  /* 0x0000000000037941 */ /* 0x000fea0003800200 */
.L_x_32:
[----:B------:R-:W-:Y:S05]  /*2410*/  BRA `(.L_x_36) ;  /* 0x0000000000207947 */ /* 0x000fea0003800000 */
.L_x_31:
[----:B------:R-:W-:-:S04]  /*2420*/  LOP3.LUT R0, R3, 0x80000000, R13, 0x48, !PT ;  /* 0x8000000003007812 */ /* 0x000fc800078e480d */
[----:B------:R-:W-:Y:S01]  /*2430*/  LOP3.LUT R0, R0, 0x7f800000, RZ, 0xfc, !PT ;  /* 0x7f80000000007812 */ /* 0x000fe200078efcff */
[----:B------:R-:W-:Y:S06]  /*2440*/  BRA `(.L_x_36) ;  /* 0x0000000000147947 */ /* 0x000fec0003800000 */
.L_x_30:
[----:B------:R-:W-:Y:S01]  /*2450*/  LOP3.LUT R0, R3, 0x80000000, R13, 0x48, !PT ;  /* 0x8000000003007812 */ /* 0x000fe200078e480d */
[----:B------:R-:W-:Y:S06]  /*2460*/  BRA `(.L_x_36) ;  /* 0x00000000000c7947 */ /* 0x000fec0003800000 */
.L_x_29:
[----:B------:R-:W0:Y:S01]  /*2470*/  MUFU.RSQ R0, -QNAN ;  /* 0xffc0000000007908 */ /* 0x000e220000001400 */
[----:B------:R-:W-:Y:S05]  /*2480*/  BRA `(.L_x_36) ;  /* 0x0000000000047947 */ /* 0x000fea0003800000 */
.L_x_28:
[----:B------:R-:W-:-:S07]  /*2490*/  FADD.FTZ R0, R0, R3 ;  /* 0x0000000300007221 */ /* 0x000fce0000010000 */
.L_x_36:
[----:B------:R-:W-:Y:S05]  /*24a0*/  BSYNC.RECONVERGENT B2 ;  /* 0x0000000000027941 */ /* 0x000fea0003800200 */
.L_x_26:
[----:B------:R-:W-:-:S04]  /*24b0*/  HFMA2 R11, -RZ, RZ, 0, 0 ;  /* 0x00000000ff0b7431 */ /* 0x000fc800000001ff */
[----:B0-----:R-:W-:Y:S05]  /*24c0*/  RET.REL.NODEC R10 `(PoissonIcing) ;  /* 0xffffffd80acc7950 */ /* 0x001fea0003c3ffff */
.L_x_37:
        /* <DEDUP_REMOVED lines=11> */
.L_x_38:


//--------------------- .nv.shared.TestSharedMem  --------------------------
	.section	.nv.shared.TestSharedMem,"aw",@nobits
	.sectionflags	@""
	.align	16
	.zero		1024


//--------------------- .nv.shared.reserved.0     --------------------------
	.section	.nv.shared.reserved.0,"aw",@nobits
	.weak		__nv_reservedSMEM_offset_0_alias
	.size		__nv_reservedSMEM_offset_0_alias, 0, 64
	.other		__nv_reservedSMEM_offset_0_alias,@"STO_CUDA_RESERVED_SHARED STV_DEFAULT"
__nv_reservedSMEM_offset_0_alias:
	.zero		0
	.zero		64


//--------------------- .nv.shared.PoissonIcing   --------------------------
	.section	.nv.shared.PoissonIcing,"aw",@nobits
	.sectionflags	@""
	.align	16
	.zero		1024


//--------------------- .nv.constant0.TestSharedMem --------------------------
	.section	.nv.constant0.TestSharedMem,"a",@progbits
	.sectionflags	@""
	.align	4
.nv.constant0.TestSharedMem:
	.zero		928


//--------------------- .nv.constant0.PoissonIcing --------------------------
	.section	.nv.constant0.PoissonIcing,"a",@progbits
	.sectionflags	@""
	.align	4
.nv.constant0.PoissonIcing:
	.zero		928


//--------------------- SYMBOLS --------------------------

	.type		.nv.reservedSmem.offset0,@object
	.size		.nv.reservedSmem.offset0,0x4
	.type		.nv.reservedSmem.cap,@object
	.size		.nv.reservedSmem.cap,0x4
